def matmul_kernel(
    a_ptr,
    b_ptr,
    c_ptr,
    M,
    N,
    K,
    stride_am,
    stride_ak,
    stride_bk,
    stride_bn,
    stride_cm,
    stride_cn,
    BLOCK_M: tl.constexpr,
    BLOCK_N: tl.constexpr,
    BLOCK_K: tl.constexpr,
    GROUP_M: tl.constexpr,
):
    pid = tl.program_id(axis=0)
    num_pid_m = tl.cdiv(M, BLOCK_M)
    num_pid_n = tl.cdiv(N, BLOCK_N)
    num_pid_in_group = GROUP_M * num_pid_n
    group_id = pid // num_pid_in_group
    first_pid_m = group_id * GROUP_M
    group_size_m = min(num_pid_m - first_pid_m, GROUP_M)
    pid_m = first_pid_m + ((pid % num_pid_in_group) % group_size_m)
    pid_n = (pid % num_pid_in_group) // group_size_m

    offs_am = (pid_m * BLOCK_M + tl.arange(0, BLOCK_M)) % M
    offs_bn = (pid_n * BLOCK_N + tl.arange(0, BLOCK_N)) % N
    offs_k = tl.arange(0, BLOCK_K)
    a_ptrs = a_ptr + offs_am[:, None] * stride_am + offs_k[None, :] * stride_ak
    b_ptrs = b_ptr + offs_k[:, None] * stride_bk + offs_bn[None, :] * stride_bn

    acc = tl.zeros((BLOCK_M, BLOCK_N), dtype=tl.float32)
    for kk in range(0, tl.cdiv(K, BLOCK_K)):
        a = tl.load(a_ptrs, mask=offs_k[None, :] < K - kk * BLOCK_K, other=0.0)
        b = tl.load(b_ptrs, mask=offs_k[:, None] < K - kk * BLOCK_K, other=0.0)
        acc = tl.dot(a, b, acc)
        a_ptrs += BLOCK_K * stride_ak
        b_ptrs += BLOCK_K * stride_bk

    c = acc.to(c_ptr.dtype.element_ty)
    offs_cm = pid_m * BLOCK_M + tl.arange(0, BLOCK_M)
    offs_cn = pid_n * BLOCK_N + tl.arange(0, BLOCK_N)
    c_ptrs = c_ptr + offs_cm[:, None] * stride_cm + offs_cn[None, :] * stride_cn
    mask = (offs_cm[:, None] < M) & (offs_cn[None, :] < N)
    tl.store(c_ptrs, c, mask=mask)

# config = {"BLOCK_K": 16, "BLOCK_M": 512, "BLOCK_N": 64, "GROUP_M": 8, "arch": "sm_100", "dtype": "bf16", "num_ctas": 1, "num_stages": 3, "num_warps": 4}
# arch = sm_100


// ===== COMPILED SASS (sm_100a) =====

	.target	sm_100a

	.elftype	@"ET_EXEC"


//--------------------- .note.nv.tkinfo           --------------------------
	.section	.note.nv.tkinfo,"",@"SHT_NOTE"
	.sectionflags	@"SHF_NOTE_NV_TKINFO"
	.tkinfo
        /*0018*/ 	.word	0x00000081
        /*0030*/ 	.string	""
        /*0030*/ 	.string	"ptxas-blackwell"
        /*0030*/ 	.string	"Cuda compilation tools, release 12.9, V12.9.86"
        /*0030*/ 	.string	"Build cuda_12.9.r12.9/compiler.36037853_0"
        /*0030*/ 	.string	"-v  -suppress-debug-info  -lineinfo  -arch sm_100a "



//--------------------- .note.nv.cuver            --------------------------
	.section	.note.nv.cuver,"",@"SHT_NOTE"
	.sectionflags	@"SHF_NOTE_NV_CUVER"
        /*0018*/ 	.short	0x0001
        /*001a*/ 	.short	0x0064
        /*001c*/ 	.short	0x0001
        /*001e*/ 	.short	0x0000
        /*0020*/ 	.short	0x0001
        /*0022*/ 	.short	0x0000


//--------------------- .nv.info                  --------------------------
	.section	.nv.info,"",@"SHT_CUDA_INFO"
	.align	4


	//----- nvinfo : EIATTR_REGCOUNT
	.align		4
        /*0000*/ 	.byte	0x04, 0x2f
        /*0002*/ 	.short	(.L_4 - .L_3)
	.align		4
.L_3:
        /*0004*/ 	.word	index@(matmul_kernel)
        /*0008*/ 	.word	0x000000ff


	//----- nvinfo : EIATTR_FRAME_SIZE
	.align		4
.L_4:
        /*000c*/ 	.byte	0x04, 0x11
        /*000e*/ 	.short	(.L_6 - .L_5)
	.align		4
.L_5:
        /*0010*/ 	.word	index@($__internal_2_$__cuda_sm10x_tcgen05_guardrail_trap_unallocated_columns_being_dealloced)
        /*0014*/ 	.word	0x00000010


	//----- nvinfo : EIATTR_FRAME_SIZE
	.align		4
.L_6:
        /*0018*/ 	.byte	0x04, 0x11
        /*001a*/ 	.short	(.L_8 - .L_7)
	.align		4
.L_7:
        /*001c*/ 	.word	index@($__internal_1_$__cuda_sm10x_tcgen05_guardrail_trap_phase_invalid_during_alloc)
        /*0020*/ 	.word	0x00000010


	//----- nvinfo : EIATTR_FRAME_SIZE
	.align		4
.L_8:
        /*0024*/ 	.byte	0x04, 0x11
        /*0026*/ 	.short	(.L_10 - .L_9)
	.align		4
.L_9:
        /*0028*/ 	.word	index@($__internal_0_$__cuda_sm10x_tcgen05_guardrail_trap_col_being_dealloced_not_returned_by_alloc)
        /*002c*/ 	.word	0x00000010


	//----- nvinfo : EIATTR_FRAME_SIZE
	.align		4
.L_10:
        /*0030*/ 	.byte	0x04, 0x11
        /*0032*/ 	.short	(.L_12 - .L_11)
	.align		4
.L_11:
        /*0034*/ 	.word	index@(matmul_kernel)
        /*0038*/ 	.word	0x00000010


	//----- nvinfo : EIATTR_MIN_STACK_SIZE
	.align		4
.L_12:
        /*003c*/ 	.byte	0x04, 0x12
        /*003e*/ 	.short	(.L_14 - .L_13)
	.align		4
.L_13:
        /*0040*/ 	.word	index@(matmul_kernel)
        /*0044*/ 	.word	0x00000010
.L_14:


//--------------------- .nv.info.matmul_kernel    --------------------------
	.section	.nv.info.matmul_kernel,"",@"SHT_CUDA_INFO"
	.sectionflags	@""
	.align	4


	//----- nvinfo : EIATTR_CUDA_API_VERSION
	.align		4
        /*0000*/ 	.byte	0x04, 0x37
        /*0002*/ 	.short	(.L_16 - .L_15)
.L_15:
        /*0004*/ 	.word	0x00000081


	//----- nvinfo : EIATTR_KPARAM_INFO
	.align		4
.L_16:
        /*0008*/ 	.byte	0x04, 0x17
        /*000a*/ 	.short	(.L_18 - .L_17)
.L_17:
        /*000c*/ 	.word	0x00000000
        /*0010*/ 	.short	0x000d
        /*0012*/ 	.short	0x0048
        /*0014*/ 	.byte	0x00, 0xf4, 0x21, 0x00


	//----- nvinfo : EIATTR_KPARAM_INFO
	.align		4
.L_18:
        /*0018*/ 	.byte	0x04, 0x17
        /*001a*/ 	.short	(.L_20 - .L_19)
.L_19:
        /*001c*/ 	.word	0x00000000
        /*0020*/ 	.short	0x000c
        /*0022*/ 	.short	0x0040
        /*0024*/ 	.byte	0x00, 0xf4, 0x21, 0x00


	//----- nvinfo : EIATTR_KPARAM_INFO
	.align		4
.L_20:
        /*0028*/ 	.byte	0x04, 0x17
        /*002a*/ 	.short	(.L_22 - .L_21)
.L_21:
        /*002c*/ 	.word	0x00000000
        /*0030*/ 	.short	0x000b
        /*0032*/ 	.short	0x0038
        /*0034*/ 	.byte	0x00, 0xf0, 0x11, 0x00


	//----- nvinfo : EIATTR_KPARAM_INFO
	.align		4
.L_22:
        /*0038*/ 	.byte	0x04, 0x17
        /*003a*/ 	.short	(.L_24 - .L_23)
.L_23:
        /*003c*/ 	.word	0x00000000
        /*0040*/ 	.short	0x000a
        /*0042*/ 	.short	0x0034
        /*0044*/ 	.byte	0x00, 0xf0, 0x11, 0x00


	//----- nvinfo : EIATTR_KPARAM_INFO
	.align		4
.L_24:
        /*0048*/ 	.byte	0x04, 0x17
        /*004a*/ 	.short	(.L_26 - .L_25)
.L_25:
        /*004c*/ 	.word	0x00000000
        /*0050*/ 	.short	0x0009
        /*0052*/ 	.short	0x0030
        /*0054*/ 	.byte	0x00, 0xf0, 0x11, 0x00


	//----- nvinfo : EIATTR_KPARAM_INFO
	.align		4
.L_26:
        /*0058*/ 	.byte	0x04, 0x17
        /*005a*/ 	.short	(.L_28 - .L_27)
.L_27:
        /*005c*/ 	.word	0x00000000
        /*0060*/ 	.short	0x0008
        /*0062*/ 	.short	0x002c
        /*0064*/ 	.byte	0x00, 0xf0, 0x11, 0x00


	//----- nvinfo : EIATTR_KPARAM_INFO
	.align		4
.L_28:
        /*0068*/ 	.byte	0x04, 0x17
        /*006a*/ 	.short	(.L_30 - .L_29)
.L_29:
        /*006c*/ 	.word	0x00000000
        /*0070*/ 	.short	0x0007
        /*0072*/ 	.short	0x0028
        /*0074*/ 	.byte	0x00, 0xf0, 0x11, 0x00


	//----- nvinfo : EIATTR_KPARAM_INFO
	.align		4
.L_30:
        /*0078*/ 	.byte	0x04, 0x17
        /*007a*/ 	.short	(.L_32 - .L_31)
.L_31:
        /*007c*/ 	.word	0x00000000
        /*0080*/ 	.short	0x0006
        /*0082*/ 	.short	0x0024
        /*0084*/ 	.byte	0x00, 0xf0, 0x11, 0x00


	//----- nvinfo : EIATTR_KPARAM_INFO
	.align		4
.L_32:
        /*0088*/ 	.byte	0x04, 0x17
        /*008a*/ 	.short	(.L_34 - .L_33)
.L_33:
        /*008c*/ 	.word	0x00000000
        /*0090*/ 	.short	0x0005
        /*0092*/ 	.short	0x0020
        /*0094*/ 	.byte	0x00, 0xf0, 0x11, 0x00


	//----- nvinfo : EIATTR_KPARAM_INFO
	.align		4
.L_34:
        /*0098*/ 	.byte	0x04, 0x17
        /*009a*/ 	.short	(.L_36 - .L_35)
.L_35:
        /*009c*/ 	.word	0x00000000
        /*00a0*/ 	.short	0x0004
        /*00a2*/ 	.short	0x001c
        /*00a4*/ 	.byte	0x00, 0xf0, 0x11, 0x00


	//----- nvinfo : EIATTR_KPARAM_INFO
	.align		4
.L_36:
        /*00a8*/ 	.byte	0x04, 0x17
        /*00aa*/ 	.short	(.L_38 - .L_37)
.L_37:
        /*00ac*/ 	.word	0x00000000
        /*00b0*/ 	.short	0x0003
        /*00b2*/ 	.short	0x0018
        /*00b4*/ 	.byte	0x00, 0xf0, 0x11, 0x00


	//----- nvinfo : EIATTR_KPARAM_INFO
	.align		4
.L_38:
        /*00b8*/ 	.byte	0x04, 0x17
        /*00ba*/ 	.short	(.L_40 - .L_39)
.L_39:
        /*00bc*/ 	.word	0x00000000
        /*00c0*/ 	.short	0x0002
        /*00c2*/ 	.short	0x0010
        /*00c4*/ 	.byte	0x00, 0xf4, 0x21, 0x00


	//----- nvinfo : EIATTR_KPARAM_INFO
	.align		4
.L_40:
        /*00c8*/ 	.byte	0x04, 0x17
        /*00ca*/ 	.short	(.L_42 - .L_41)
.L_41:
        /*00cc*/ 	.word	0x00000000
        /*00d0*/ 	.short	0x0001
        /*00d2*/ 	.short	0x0008
        /*00d4*/ 	.byte	0x00, 0xf4, 0x21, 0x00


	//----- nvinfo : EIATTR_KPARAM_INFO
	.align		4
.L_42:
        /*00d8*/ 	.byte	0x04, 0x17
        /*00da*/ 	.short	(.L_44 - .L_43)
.L_43:
        /*00dc*/ 	.word	0x00000000
        /*00e0*/ 	.short	0x0000
        /*00e2*/ 	.short	0x0000
        /*00e4*/ 	.byte	0x00, 0xf4, 0x21, 0x00


	//----- nvinfo : EIATTR_AT_ENTRY_FRAGMENTS
	.align		4
.L_44:
        /*00e8*/ 	.byte	0x04, 0x4f
        /*00ea*/ 	.short	(.L_46 - .L_45)


	//   ....[0]....
.L_45:
        /*00ec*/ 	.word	0x00000004


	//----- nvinfo : EIATTR_RESERVED_SMEM_USED
	.align		4
.L_46:
        /*00f0*/ 	.byte	0x01, 0x41
	.zero		2


	//----- nvinfo : EIATTR_SPARSE_MMA_MASK
	.align		4
        /*00f4*/ 	.byte	0x03, 0x50
        /*00f6*/ 	.short	0x0000


	//----- nvinfo : EIATTR_TCGEN05_1CTA_USED
	.align		4
        /*00f8*/ 	.byte	0x01, 0x51
	.zero		2


	//----- nvinfo : EIATTR_MAXREG_COUNT
	.align		4
        /*00fc*/ 	.byte	0x03, 0x1b
        /*00fe*/ 	.short	0x00ff


	//----- nvinfo : EIATTR_NUM_BARRIERS
	.align		4
        /*0100*/ 	.byte	0x02, 0x4c
        /*0102*/ 	.byte	0x01
	.zero		1


	//----- nvinfo : EIATTR_ANNOTATIONS
	.align		4
        /*0104*/ 	.byte	0x04, 0x55
        /*0106*/ 	.short	(.L_48 - .L_47)


	//   ....[0]....
.L_47:
        /*0108*/ 	.word	0x00000001
        /*010c*/ 	.byte	0x60, 0x48, 0x00, 0x00, 0x01, 0x00, 0x00, 0x00, 0xa0, 0x48, 0x00, 0x00, 0x01, 0x00, 0x00, 0x00
        /*011c*/ 	.byte	0x10, 0x4b, 0x00, 0x00, 0x01, 0x00, 0x00, 0x00, 0x00, 0x4f, 0x00, 0x00, 0x01, 0x00, 0x00, 0x00
        /*012c*/ 	.byte	0xb0, 0x54, 0x00, 0x00


	//----- nvinfo : EIATTR_INT_WARP_WIDE_INSTR_OFFSETS
	.align		4
.L_48:
        /*0130*/ 	.byte	0x04, 0x31
        /*0132*/ 	.short	(.L_50 - .L_49)


	//   ....[0]....
.L_49:
        /*0134*/ 	.word	0x000014c0


	//   ....[1]....
        /*0138*/ 	.word	0x00001520


	//   ....[2]....
        /*013c*/ 	.word	0x000027c0


	//   ....[3]....
        /*0140*/ 	.word	0x0000ac90


	//   ....[4]....
        /*0144*/ 	.word	0x0000ace0


	//----- nvinfo : EIATTR_COOP_GROUP_MASK_REGIDS
	.align		4
.L_50:
        /*0148*/ 	.byte	0x04, 0x29
        /*014a*/ 	.short	(.L_52 - .L_51)


	//   ....[0]....
.L_51:
        /*014c*/ 	.word	0xffffffff


	//   ....[1]....
        /*0150*/ 	.word	0xffffffff


	//   ....[2]....
        /*0154*/ 	.word	0xffffffff


	//   ....[3]....
        /*0158*/ 	.word	0xffffffff


	//----- nvinfo : EIATTR_COOP_GROUP_INSTR_OFFSETS
	.align		4
.L_52:
        /*015c*/ 	.byte	0x04, 0x28
        /*015e*/ 	.short	(.L_54 - .L_53)


	//   ....[0]....
.L_53:
        /*0160*/ 	.word	0x00000080


	//   ....[1]....
        /*0164*/ 	.word	0x00000340


	//   ....[2]....
        /*0168*/ 	.word	0x0000ab20


	//   ....[3]....
        /*016c*/ 	.word	0x0000ad90


	//----- nvinfo : EIATTR_VRC_CTA_INIT_COUNT
	.align		4
.L_54:
        /*0170*/ 	.byte	0x02, 0x4a
        /*0172*/ 	.byte	0x80
	.zero		1


	//----- nvinfo : EIATTR_MBARRIER_INSTR_OFFSETS
	.align		4
        /*0174*/ 	.byte	0x04, 0x39
        /*0176*/ 	.short	(.L_56 - .L_55)


	//   ....[0]....
.L_55:
        /*0178*/ 	.word	0x00001730
        /*017c*/ 	.word	0x000000ff
        /*0180*/ 	.word	0x00000000
        /*0184*/ 	.short	0x0100
        /*0186*/ 	.byte	0x06
	.zero		1


	//   ....[1]....
        /*0188*/ 	.word	0x00002800
        /*018c*/ 	.word	0x000000ff
        /*0190*/ 	.word	0x00009008
        /*0194*/ 	.short	0x0100
        /*0196*/ 	.byte	0x09
	.zero		1


	//   ....[2]....
        /*0198*/ 	.word	0x00003140
        /*019c*/ 	.word	0x000000ff
        /*01a0*/ 	.word	0x00000000
        /*01a4*/ 	.short	0x010a
        /*01a6*/ 	.byte	0x06
	.zero		1


	//   ....[3]....
        /*01a8*/ 	.word	0x000046f0
        /*01ac*/ 	.word	0x000000ff
        /*01b0*/ 	.word	0x00000000
        /*01b4*/ 	.short	0x010a
        /*01b6*/ 	.byte	0x06
	.zero		1


	//   ....[4]....
        /*01b8*/ 	.word	0x00004780
        /*01bc*/ 	.word	0x000000ff
        /*01c0*/ 	.word	0x00009000
        /*01c4*/ 	.short	0x0108
        /*01c6*/ 	.byte	0x09
	.zero		1


	//   ....[5]....
        /*01c8*/ 	.word	0x00004820
        /*01cc*/ 	.word	0x000000ff
        /*01d0*/ 	.word	0x00009008
        /*01d4*/ 	.short	0x0108
        /*01d6*/ 	.byte	0x09
	.zero		1


	//   ....[6]....
        /*01d8*/ 	.word	0x0000adb0
        /*01dc*/ 	.word	0x000000ff
        /*01e0*/ 	.word	0x00000000
        /*01e4*/ 	.short	0x010a
        /*01e6*/ 	.byte	0x06
	.zero		1


	//   ....[7]....
        /*01e8*/ 	.word	0x0000ade0
        /*01ec*/ 	.word	0x000000ff
        /*01f0*/ 	.word	0x00000000
        /*01f4*/ 	.short	0x010a
        /*01f6*/ 	.byte	0x06
	.zero		1


	//----- nvinfo : EIATTR_NUM_MBARRIERS
	.align		4
.L_56:
        /*01f8*/ 	.byte	0x03, 0x38
        /*01fa*/ 	.short	0x0002


	//----- nvinfo : EIATTR_EXIT_INSTR_OFFSETS
	.align		4
        /*01fc*/ 	.byte	0x04, 0x1c
        /*01fe*/ 	.short	(.L_58 - .L_57)


	//   ....[0]....
.L_57:
        /*0200*/ 	.word	0x0000ada0


	//----- nvinfo : EIATTR_REQNTID
	.align		4
.L_58:
        /*0204*/ 	.byte	0x04, 0x10
        /*0206*/ 	.short	(.L_60 - .L_59)
.L_59:
        /*0208*/ 	.word	0x00000080
        /*020c*/ 	.word	0x00000001
        /*0210*/ 	.word	0x00000001


	//----- nvinfo : EIATTR_CRS_STACK_SIZE
	.align		4
.L_60:
        /*0214*/ 	.byte	0x04, 0x1e
        /*0216*/ 	.short	(.L_62 - .L_61)
.L_61:
        /*0218*/ 	.word	0x00000000


	//----- nvinfo : EIATTR_CBANK_PARAM_SIZE
	.align		4
.L_62:
        /*021c*/ 	.byte	0x03, 0x19
        /*021e*/ 	.short	0x0050


	//----- nvinfo : EIATTR_PARAM_CBANK
	.align		4
        /*0220*/ 	.byte	0x04, 0x0a
        /*0222*/ 	.short	(.L_64 - .L_63)
	.align		4
.L_63:
        /*0224*/ 	.word	index@(.nv.constant0.matmul_kernel)
        /*0228*/ 	.short	0x0380
        /*022a*/ 	.short	0x0050


	//----- nvinfo : EIATTR_SW_WAR
	.align		4
.L_64:
        /*022c*/ 	.byte	0x04, 0x36
        /*022e*/ 	.short	(.L_66 - .L_65)
.L_65:
        /*0230*/ 	.word	0x00000008
.L_66:


//--------------------- .nv.compat                --------------------------
	.section	.nv.compat,"",@"SHT_CUDA_COMPAT_INFO"
	.align	4
        /*0000*/ 	.byte	0x02, 0x02, 0x02, 0x00, 0x02, 0x05, 0x05, 0x00, 0x02, 0x03, 0x00, 0x00, 0x02, 0x06, 0x01, 0x00


//--------------------- .nv.callgraph             --------------------------
	.section	.nv.callgraph,"",@"SHT_CUDA_CALLGRAPH"
	.align	4
	.sectionentsize	8
	.align		4
        /*0000*/ 	.word	0x00000000
	.align		4
        /*0004*/ 	.word	0xffffffff
	.align		4
        /*0008*/ 	.word	0x00000000
	.align		4
        /*000c*/ 	.word	0xfffffffe
	.align		4
        /*0010*/ 	.word	0x00000000
	.align		4
        /*0014*/ 	.word	0xfffffffd
	.align		4
        /*0018*/ 	.word	0x00000000
	.align		4
        /*001c*/ 	.word	0xfffffffc


//--------------------- .text.matmul_kernel       --------------------------
	.section	.text.matmul_kernel,"ax",@progbits
	.align	128
        .global         matmul_kernel
        .type           matmul_kernel,@function
        .size           matmul_kernel,(.L_x_20 - matmul_kernel)
        .other          matmul_kernel,@"STO_CUDA_ENTRY STV_DEFAULT"
matmul_kernel:
.text.matmul_kernel:
[----:B------:R-:W0:Y:S01]  /*0000*/  LDC R1, c[0x0][0x37c] ;  /* 0x0000df00ff017b82 */ /* 0x000e220000000800 */
[----:B------:R-:W1:Y:S01]  /*0010*/  S2R R149, SR_TID.X ;  /* 0x0000000000957919 */ /* 0x000e620000002100 */
[----:B0-----:R-:W-:Y:S01]  /*0020*/  VIADD R1, R1, 0xfffffff0 ;  /* 0xfffffff001017836 */ /* 0x001fe20000000000 */
[----:B------:R-:W0:Y:S01]  /*0030*/  LDCU.64 UR20, c[0x0][0x358] ;  /* 0x00006b00ff1477ac */ /* 0x000e220008000a00 */
[----:B-1----:R-:W-:-:S13]  /*0040*/  ISETP.GE.U32.AND P0, PT, R149, 0x20, PT ;  /* 0x000000209500780c */ /* 0x002fda0003f06070 */
[----:B------:R-:W-:Y:S02]  /*0050*/  VOTEU.ANY UP0, P0 ;  /* 0x0000000000ff7886 */ /* 0x000fe40000000100 */
[----:B------:R-:W-:Y:S05]  /*0060*/  BRA.U UP0, `(.L_x_0) ;  /* 0x0000000100b87547 */ /* 0x000fea000b800000 */
[----:B------:R-:W1:Y:S01]  /*0070*/  S2UR UR6, SR_CgaCtaId ;  /* 0x00000000000679c3 */ /* 0x000e620000008800 */
[----:B------:R-:W-:Y:S01]  /*0080*/  NOP ;  /* 0x0000000000007918 */ /* 0x000fe20000000000 */
[----:B------:R-:W-:Y:S02]  /*0090*/  UMOV UR4, 0x40 ;  /* 0x0000004000047882 */ /* 0x000fe40000000000 */
[----:B-1----:R-:W-:-:S09]  /*00a0*/  ULEA UR4, UR6, UR4, 0x18 ;  /* 0x0000000406047291 */ /* 0x002fd2000f8ec0ff */
[----:B------:R-:W1:Y:S01]  /*00b0*/  LDS.U8 R0, [UR4] ;  /* 0x00000004ff007984 */ /* 0x000e620008000000 */
[----:B------:R-:W-:Y:S02]  /*00c0*/  UMOV UR4, 0x400 ;  /* 0x0000040000047882 */ /* 0x000fe40000000000 */
[----:B------:R-:W-:Y:S01]  /*00d0*/  ULEA UR4, UR6, UR4, 0x18 ;  /* 0x0000000406047291 */ /* 0x000fe2000f8ec0ff */
[----:B-1----:R-:W-:-:S13]  /*00e0*/  ISETP.NE.AND P0, PT, R0, RZ, PT ;  /* 0x000000ff0000720c */ /* 0x002fda0003f05270 */
[----:B------:R-:W-:Y:S05]  /*00f0*/  @P0 BRA `(.L_x_1) ;  /* 0x00000000007c0947 */ /* 0x000fea0003800000 */
[----:B------:R-:W-:-:S13]  /*0100*/  ELECT P0, URZ, PT ;  /* 0x0000000000ff782f */ /* 0x000fda0003800000 */
[----:B------:R-:W-:Y:S05]  /*0110*/  @!P0 BRA `(.L_x_2) ;  /* 0x0000000000848947 */ /* 0x000fea0003800000 */
[----:B------:R-:W-:Y:S01]  /*0120*/  UMOV UR5, 0x8 ;  /* 0x0000000800057882 */ /* 0x000fe20000000000 */
[----:B------:R-:W-:Y:S02]  /*0130*/  IMAD.MOV.U32 R4, RZ, RZ, 0x1 ;  /* 0x00000001ff047424 */ /* 0x000fe400078e00ff */
[----:B------:R-:W-:Y:S02]  /*0140*/  IMAD.MOV.U32 R5, RZ, RZ, 0xff ;  /* 0x000000ffff057424 */ /* 0x000fe400078e00ff */
[----:B------:R-:W-:Y:S04]  /*0150*/  DEPBAR.LE SB1, 0x36 ;  /* 0x00009d800000791a */ /* 0x000fe80000000000 */
[----:B------:R-:W1:Y:S02]  /*0160*/  UTCATOMSWS.FIND_AND_SET.ALIGN UP1, UR5, UR5 ;  /* 0x00000005000575e3 */ /* 0x000e640008020800 */
[----:B-1----:R-:W-:-:S04]  /*0170*/  PLOP3.LUT P0, PT, PT, PT, UP1, 0x80, 0x8 ;  /* 0x000000000008781c */ /* 0x002fc80003f0f018 */
[----:B------:R-:W-:-:S04]  /*0180*/  SEL R0, RZ, 0xffffffff, !P0 ;  /* 0xffffffffff007807 */ /* 0x000fc80004000000 */
[----:B------:R-:W-:Y:S01]  /*0190*/  ISETP.NE.AND P0, PT, R0, RZ, PT ;  /* 0x000000ff0000720c */ /* 0x000fe20003f05270 */
[----:B------:R-:W-:-:S12]  /*01a0*/  IMAD.U32 R0, RZ, RZ, UR5 ;  /* 0x00000005ff007e24 */ /* 0x000fd8000f8e00ff */
[----:B------:R-:W-:Y:S05]  /*01b0*/  @P0 BRA `(.L_x_3) ;  /* 0x0000000000240947 */ /* 0x000fea0003800000 */
.L_x_4:
[----:B------:R-:W-:Y:S05]  /*01c0*/  NANOSLEEP 0x64 ;  /* 0x000000640000795d */ /* 0x000fea0003800000 */
[----:B------:R-:W-:-:S05]  /*01d0*/  UMOV UR5, 0x8 ;  /* 0x0000000800057882 */ /* 0x000fca0000000000 */
[----:B------:R-:W-:Y:S04]  /*01e0*/  DEPBAR.LE SB1, 0x36 ;  /* 0x00009d800000791a */ /* 0x000fe80000000000 */
[----:B------:R-:W1:Y:S02]  /*01f0*/  UTCATOMSWS.FIND_AND_SET.ALIGN UP1, UR5, UR5 ;  /* 0x00000005000575e3 */ /* 0x000e640008020800 */
[----:B-1----:R-:W-:-:S04]  /*0200*/  PLOP3.LUT P0, PT, PT, PT, UP1, 0x80, 0x8 ;  /* 0x000000000008781c */ /* 0x002fc80003f0f018 */
[----:B------:R-:W-:-:S04]  /*0210*/  SEL R0, RZ, 0xffffffff, !P0 ;  /* 0xffffffffff007807 */ /* 0x000fc80004000000 */
[----:B------:R-:W-:Y:S01]  /*0220*/  ISETP.NE.AND P0, PT, R0, RZ, PT ;  /* 0x000000ff0000720c */ /* 0x000fe20003f05270 */
[----:B------:R-:W-:-:S12]  /*0230*/  IMAD.U32 R0, RZ, RZ, UR5 ;  /* 0x00000005ff007e24 */ /* 0x000fd8000f8e00ff */
[----:B------:R-:W-:Y:S05]  /*0240*/  @!P0 BRA `(.L_x_4) ;  /* 0xfffffffc00dc8947 */ /* 0x000fea000383ffff */
.L_x_3:
[C---:B------:R-:W-:Y:S01]  /*0250*/  VIADD R3, R0.reuse, 0x10 ;  /* 0x0000001000037836 */ /* 0x040fe20000000000 */
[----:B------:R-:W-:Y:S01]  /*0260*/  UMOV UR5, 0x50 ;  /* 0x0000005000057882 */ /* 0x000fe20000000000 */
[----:B------:R-:W-:Y:S01]  /*0270*/  SHF.L.U32 R2, R5, R0, RZ ;  /* 0x0000000005027219 */ /* 0x000fe200000006ff */
[----:B------:R-:W-:Y:S01]  /*0280*/  ULEA UR5, UR6, UR5, 0x18 ;  /* 0x0000000506057291 */ /* 0x000fe2000f8ec0ff */
[----:B------:R-:W-:Y:S01]  /*0290*/  IMAD.SHL.U32 R0, R0, 0x20, RZ ;  /* 0x0000002000007824 */ /* 0x000fe200078e00ff */
[----:B------:R-:W-:-:S04]  /*02a0*/  SHF.L.U32 R3, R4, R3, RZ ;  /* 0x0000000304037219 */ /* 0x000fc800000006ff */
[----:B------:R-:W-:-:S05]  /*02b0*/  LOP3.LUT R2, R3, R2, RZ, 0xfc, !PT ;  /* 0x0000000203027212 */ /* 0x000fca00078efcff */
[----:B------:R1:W-:Y:S04]  /*02c0*/  ATOMS.OR RZ, [UR5], R2 ;  /* 0x00000002ffff798c */ /* 0x0003e8000b000005 */
[----:B------:R1:W-:Y:S01]  /*02d0*/  STS [UR4], R0 ;  /* 0x00000000ff007988 */ /* 0x0003e20008000804 */
[----:B------:R-:W-:Y:S05]  /*02e0*/  BRA `(.L_x_2) ;  /* 0x0000000000107947 */ /* 0x000fea0003800000 */
.L_x_1:
[----:B------:R-:W-:Y:S01]  /*02f0*/  IMAD.MOV.U32 R0, RZ, RZ, -0x1 ;  /* 0xffffffffff007424 */ /* 0x000fe200078e00ff */
[----:B------:R-:W-:-:S04]  /*0300*/  MOV R2, 0x330 ;  /* 0x0000033000027802 */ /* 0x000fc80000000f00 */
[----:B------:R1:W-:Y:S03]  /*0310*/  STS [UR4], R0 ;  /* 0x00000000ff007988 */ /* 0x0003e60008000804 */
[----:B01----:R-:W-:Y:S05]  /*0320*/  CALL.REL.NOINC `($__internal_1_$__cuda_sm10x_tcgen05_guardrail_trap_phase_invalid_during_alloc) ;  /* 0x000000a800c47944 */ /* 0x003fea0003c00000 */
.L_x_2:
[----:B------:R-:W-:Y:S05]  /*0330*/  WARPSYNC.ALL ;  /* 0x0000000000007948 */ /* 0x000fea0003800000 */
[----:B------:R-:W-:Y:S01]  /*0340*/  NOP ;  /* 0x0000000000007918 */ /* 0x000fe20000000000 */
.L_x_0:
[----:B-1----:R-:W1:Y:S01]  /*0350*/  LDC.64 R2, c[0x0][0x398] ;  /* 0x0000e600ff027b82 */ /* 0x002e620000000a00 */
[----:B------:R-:W2:Y:S01]  /*0360*/  S2R R7, SR_CTAID.X ;  /* 0x0000000000077919 */ /* 0x000ea20000002500 */
[----:B------:R-:W-:Y:S01]  /*0370*/  UMOV UR9, 0x400 ;  /* 0x0000040000097882 */ /* 0x000fe20000000000 */
[----:B------:R-:W-:Y:S01]  /*0380*/  SHF.R.U32.HI R194, RZ, 0x5, R149 ;  /* 0x00000005ffc27819 */ /* 0x000fe20000011695 */
[----:B------:R-:W3:Y:S04]  /*0390*/  LDCU.128 UR12, c[0x0][0x380] ;  /* 0x00007000ff0c77ac */ /* 0x000ee80008000c00 */
[----:B------:R-:W4:Y:S08]  /*03a0*/  S2UR UR4, SR_CgaCtaId ;  /* 0x00000000000479c3 */ /* 0x000f300000008800 */
[----:B------:R-:W5:Y:S01]  /*03b0*/  LDC.64 R108, c[0x0][0x3a0] ;  /* 0x0000e800ff6c7b82 */ /* 0x000f620000000a00 */
[----:B-1----:R-:W-:Y:S01]  /*03c0*/  VIADD R0, R3, 0x3f ;  /* 0x0000003f03007836 */ /* 0x002fe20000000000 */
[----:B------:R-:W-:-:S02]  /*03d0*/  IABS R20, R3 ;  /* 0x0000000300147213 */ /* 0x000fc40000000000 */
[----:B------:R-:W-:Y:S02]  /*03e0*/  IABS R17, R2 ;  /* 0x0000000200117213 */ /* 0x000fe40000000000 */
[----:B------:R-:W-:Y:S01]  /*03f0*/  SHF.R.S32.HI R5, RZ, 0x1f, R0 ;  /* 0x0000001fff057819 */ /* 0x000fe20000011400 */
[----:B----4-:R-:W-:-:S03]  /*0400*/  ULEA UR9, UR4, UR9, 0x18 ;  /* 0x0000000904097291 */ /* 0x010fc6000f8ec0ff */
[----:B------:R-:W-:Y:S02]  /*0410*/  LEA.HI R5, R5, R0, RZ, 0x6 ;  /* 0x0000000005057211 */ /* 0x000fe400078f30ff */
[----:B--2---:R-:W-:Y:S02]  /*0420*/  IABS R10, R7 ;  /* 0x00000007000a7213 */ /* 0x004fe40000000000 */
[----:B------:R-:W-:-:S05]  /*0430*/  SHF.R.S32.HI R5, RZ, 0x6, R5 ;  /* 0x00000006ff057819 */ /* 0x000fca0000011405 */
[----:B------:R-:W-:-:S05]  /*0440*/  IMAD.SHL.U32 R6, R5, 0x8, RZ ;  /* 0x0000000805067824 */ /* 0x000fca00078e00ff */
[-C--:B------:R-:W-:Y:S02]  /*0450*/  IABS R9, R6.reuse ;  /* 0x0000000600097213 */ /* 0x080fe40000000000 */
[----:B------:R-:W-:Y:S02]  /*0460*/  IABS R12, R6 ;  /* 0x00000006000c7213 */ /* 0x000fe40000000000 */
[----:B------:R-:W1:Y:S08]  /*0470*/  I2F.RP R0, R9 ;  /* 0x0000000900007306 */ /* 0x000e700000209400 */
[----:B-1----:R-:W1:Y:S02]  /*0480*/  MUFU.RCP R0, R0 ;  /* 0x0000000000007308 */ /* 0x002e640000001000 */
[----:B-1----:R-:W-:-:S02]  /*0490*/  VIADD R4, R0, 0xffffffe ;  /* 0x0ffffffe00047836 */ /* 0x002fc40000000000 */
[----:B------:R-:W-:-:S04]  /*04a0*/  IMAD.MOV R0, RZ, RZ, -R12 ;  /* 0x000000ffff007224 */ /* 0x000fc800078e0a0c */
[----:B------:R1:W2:Y:S02]  /*04b0*/  F2I.FTZ.U32.TRUNC.NTZ R5, R4 ;  /* 0x0000000400057305 */ /* 0x0002a4000021f000 */
[----:B-1----:R-:W-:Y:S02]  /*04c0*/  IMAD.MOV.U32 R4, RZ, RZ, RZ ;  /* 0x000000ffff047224 */ /* 0x002fe400078e00ff */
[----:B--2---:R-:W-:-:S04]  /*04d0*/  IMAD.MOV R8, RZ, RZ, -R5 ;  /* 0x000000ffff087224 */ /* 0x004fc800078e0a05 */
[----:B------:R-:W-:Y:S02]  /*04e0*/  IMAD R11, R8, R9, RZ ;  /* 0x00000009080b7224 */ /* 0x000fe400078e02ff */
[----:B------:R-:W-:Y:S02]  /*04f0*/  IMAD.MOV.U32 R8, RZ, RZ, R10 ;  /* 0x000000ffff087224 */ /* 0x000fe400078e000a */
[----:B------:R-:W-:-:S06]  /*0500*/  IMAD.HI.U32 R5, R5, R11, R4 ;  /* 0x0000000b05057227 */ /* 0x000fcc00078e0004 */
[----:B------:R-:W-:-:S04]  /*0510*/  IMAD.HI.U32 R5, R5, R8, RZ ;  /* 0x0000000805057227 */ /* 0x000fc800078e00ff */
[----:B------:R-:W-:Y:S01]  /*0520*/  IMAD R0, R5, R0, R8 ;  /* 0x0000000005007224 */ /* 0x000fe200078e0208 */
[----:B------:R-:W-:Y:S04]  /*0530*/  BAR.SYNC.DEFER_BLOCKING 0x0 ;  /* 0x0000000000007b1d */ /* 0x000fe80000010000 */
[----:B------:R-:W-:-:S13]  /*0540*/  ISETP.GT.U32.AND P1, PT, R9, R0, PT ;  /* 0x000000000900720c */ /* 0x000fda0003f24070 */
[----:B------:R-:W-:Y:S02]  /*0550*/  @!P1 IMAD.IADD R0, R0, 0x1, -R9 ;  /* 0x0000000100009824 */ /* 0x000fe400078e0a09 */
[----:B------:R-:W-:Y:S01]  /*0560*/  @!P1 VIADD R5, R5, 0x1 ;  /* 0x0000000105059836 */ /* 0x000fe20000000000 */
[----:B------:R-:W-:Y:S02]  /*0570*/  ISETP.NE.AND P1, PT, R6, RZ, PT ;  /* 0x000000ff0600720c */ /* 0x000fe40003f25270 */
[----:B------:R-:W-:Y:S02]  /*0580*/  ISETP.GE.U32.AND P0, PT, R0, R9, PT ;  /* 0x000000090000720c */ /* 0x000fe40003f06070 */
[----:B------:R-:W-:-:S04]  /*0590*/  LOP3.LUT R0, R7, R6, RZ, 0x3c, !PT ;  /* 0x0000000607007212 */ /* 0x000fc800078e3cff */
[----:B------:R-:W-:Y:S01]  /*05a0*/  ISETP.GE.AND P2, PT, R0, RZ, PT ;  /* 0x000000ff0000720c */ /* 0x000fe20003f46270 */
[----:B------:R-:W-:-:S06]  /*05b0*/  VIADD R0, R2, 0x1ff ;  /* 0x000001ff02007836 */ /* 0x000fcc0000000000 */
[----:B------:R-:W-:-:S04]  /*05c0*/  @P0 VIADD R5, R5, 0x1 ;  /* 0x0000000105050836 */ /* 0x000fc80000000000 */
[----:B------:R-:W-:Y:S01]  /*05d0*/  IMAD.MOV.U32 R4, RZ, RZ, R5 ;  /* 0x000000ffff047224 */ /* 0x000fe200078e0005 */
[----:B------:R-:W-:-:S03]  /*05e0*/  SHF.R.S32.HI R5, RZ, 0x1f, R0 ;  /* 0x0000001fff057819 */ /* 0x000fc60000011400 */
[----:B------:R-:W-:Y:S01]  /*05f0*/  @!P2 IMAD.MOV R4, RZ, RZ, -R4 ;  /* 0x000000ffff04a224 */ /* 0x000fe200078e0a04 */
[----:B------:R-:W-:Y:S02]  /*0600*/  @!P1 LOP3.LUT R4, RZ, R6, RZ, 0x33, !PT ;  /* 0x00000006ff049212 */ /* 0x000fe400078e33ff */
[----:B------:R-:W-:-:S03]  /*0610*/  LEA.HI R5, R5, R0, RZ, 0x9 ;  /* 0x0000000005057211 */ /* 0x000fc600078f48ff */
[----:B------:R-:W-:Y:S02]  /*0620*/  IMAD.SHL.U32 R10, R4, 0x8, RZ ;  /* 0x00000008040a7824 */ /* 0x000fe400078e00ff */
[----:B------:R-:W-:-:S03]  /*0630*/  IMAD.MOV R4, RZ, RZ, -R4 ;  /* 0x000000ffff047224 */ /* 0x000fc600078e0a04 */
[----:B------:R-:W-:Y:S01]  /*0640*/  LEA.HI.SX32 R5, R5, -R10, 0x17 ;  /* 0x8000000a05057211 */ /* 0x000fe200078fbaff */
[----:B------:R-:W-:Y:S02]  /*0650*/  IMAD R12, R6, R4, R7 ;  /* 0x00000004060c7224 */ /* 0x000fe400078e0207 */
[----:B------:R-:W-:Y:S01]  /*0660*/  IMAD.MOV.U32 R4, RZ, RZ, RZ ;  /* 0x000000ffff047224 */ /* 0x000fe200078e00ff */
[----:B------:R-:W-:Y:S02]  /*0670*/  VIMNMX R13, PT, PT, R5, 0x8, PT ;  /* 0x00000008050d7848 */ /* 0x000fe40003fe0100 */
[----:B------:R-:W-:Y:S02]  /*0680*/  IABS R6, R12 ;  /* 0x0000000c00067213 */ /* 0x000fe40000000000 */
[----:B------:R-:W-:-:S04]  /*0690*/  IABS R9, R13 ;  /* 0x0000000d00097213 */ /* 0x000fc80000000000 */
[----:B------:R-:W1:Y:S08]  /*06a0*/  I2F.RP R0, R9 ;  /* 0x0000000900007306 */ /* 0x000e700000209400 */
[----:B-1----:R-:W1:Y:S02]  /*06b0*/  MUFU.RCP R0, R0 ;  /* 0x0000000000007308 */ /* 0x002e640000001000 */
[----:B-1----:R-:W-:-:S06]  /*06c0*/  VIADD R5, R0, 0xffffffe ;  /* 0x0ffffffe00057836 */ /* 0x002fcc0000000000 */
[----:B------:R-:W1:Y:S02]  /*06d0*/  F2I.FTZ.U32.TRUNC.NTZ R5, R5 ;  /* 0x0000000500057305 */ /* 0x000e64000021f000 */
[----:B-1----:R-:W-:-:S04]  /*06e0*/  IMAD.MOV R8, RZ, RZ, -R5 ;  /* 0x000000ffff087224 */ /* 0x002fc800078e0a05 */
[----:B------:R-:W-:Y:S01]  /*06f0*/  IMAD R7, R8, R9, RZ ;  /* 0x0000000908077224 */ /* 0x000fe200078e02ff */
[----:B------:R-:W-:-:S03]  /*0700*/  IABS R8, R13 ;  /* 0x0000000d00087213 */ /* 0x000fc60000000000 */
[----:B------:R-:W-:-:S04]  /*0710*/  IMAD.HI.U32 R4, R5, R7, R4 ;  /* 0x0000000705047227 */ /* 0x000fc800078e0004 */
[----:B------:R-:W-:Y:S02]  /*0720*/  IMAD.MOV.U32 R5, RZ, RZ, R6 ;  /* 0x000000ffff057224 */ /* 0x000fe400078e0006 */
[----:B------:R-:W-:Y:S02]  /*0730*/  IMAD.MOV R0, RZ, RZ, -R8 ;  /* 0x000000ffff007224 */ /* 0x000fe400078e0a08 */
[----:B------:R-:W-:Y:S01]  /*0740*/  IMAD.HI.U32 R4, R4, R5, RZ ;  /* 0x0000000504047227 */ /* 0x000fe200078e00ff */
[----:B------:R-:W1:Y:S03]  /*0750*/  I2F.RP R8, R20 ;  /* 0x0000001400087306 */ /* 0x000e660000209400 */
[----:B------:R-:W-:-:S05]  /*0760*/  IMAD R0, R4, R0, R5 ;  /* 0x0000000004007224 */ /* 0x000fca00078e0205 */
[----:B------:R-:W-:Y:S01]  /*0770*/  ISETP.GT.U32.AND P1, PT, R9, R0, PT ;  /* 0x000000000900720c */ /* 0x000fe20003f24070 */
[----:B------:R-:W2:Y:S08]  /*0780*/  I2F.RP R5, R17 ;  /* 0x0000001100057306 */ /* 0x000eb00000209400 */
[----:B-1----:R-:W1:Y:S04]  /*0790*/  MUFU.RCP R8, R8 ;  /* 0x0000000800087308 */ /* 0x002e680000001000 */
[----:B------:R-:W-:-:S02]  /*07a0*/  @!P1 IMAD.IADD R0, R0, 0x1, -R9 ;  /* 0x0000000100009824 */ /* 0x000fc400078e0a09 */
[----:B------:R-:W-:Y:S01]  /*07b0*/  @!P1 VIADD R4, R4, 0x1 ;  /* 0x0000000104049836 */ /* 0x000fe20000000000 */
[----:B------:R-:W-:Y:S01]  /*07c0*/  ISETP.NE.AND P1, PT, R13, RZ, PT ;  /* 0x000000ff0d00720c */ /* 0x000fe20003f25270 */
[----:B--2---:R-:W2:Y:S01]  /*07d0*/  MUFU.RCP R5, R5 ;  /* 0x0000000500057308 */ /* 0x004ea20000001000 */
[----:B------:R-:W-:Y:S02]  /*07e0*/  ISETP.GE.U32.AND P0, PT, R0, R9, PT ;  /* 0x000000090000720c */ /* 0x000fe40003f06070 */
[----:B------:R-:W-:Y:S02]  /*07f0*/  LOP3.LUT R0, R12, R13, RZ, 0x3c, !PT ;  /* 0x0000000d0c007212 */ /* 0x000fe400078e3cff */
[----:B------:R-:W-:Y:S02]  /*0800*/  SHF.R.U32.HI R9, RZ, 0x4, R149 ;  /* 0x00000004ff097819 */ /* 0x000fe40000011695 */
[----:B------:R-:W-:Y:S01]  /*0810*/  ISETP.GE.AND P2, PT, R0, RZ, PT ;  /* 0x000000ff0000720c */ /* 0x000fe20003f46270 */
[----:B-1----:R-:W-:Y:S01]  /*0820*/  VIADD R6, R8, 0xffffffe ;  /* 0x0ffffffe08067836 */ /* 0x002fe20000000000 */
[----:B------:R-:W-:-:S03]  /*0830*/  SGXT.U32 R9, R9, 0x3 ;  /* 0x000000030909781a */ /* 0x000fc60000000000 */
[----:B------:R1:W4:Y:S02]  /*0840*/  F2I.FTZ.U32.TRUNC.NTZ R7, R6 ;  /* 0x0000000600077305 */ /* 0x000324000021f000 */
[----:B------:R-:W-:-:S04]  /*0850*/  @P0 VIADD R4, R4, 0x1 ;  /* 0x0000000104040836 */ /* 0x000fc80000000000 */
[----:B------:R-:W-:Y:S02]  /*0860*/  IMAD.MOV.U32 R0, RZ, RZ, R4 ;  /* 0x000000ffff007224 */ /* 0x000fe400078e0004 */
[----:B--2---:R-:W-:Y:S02]  /*0870*/  VIADD R4, R5, 0xffffffe ;  /* 0x0ffffffe05047836 */ /* 0x004fe40000000000 */
[----:B------:R-:W-:Y:S01]  /*0880*/  @!P2 IMAD.MOV R0, RZ, RZ, -R0 ;  /* 0x000000ffff00a224 */ /* 0x000fe200078e0a00 */
[----:B------:R-:W-:Y:S01]  /*0890*/  @!P1 LOP3.LUT R0, RZ, R13, RZ, 0x33, !PT ;  /* 0x0000000dff009212 */ /* 0x000fe200078e33ff */
[----:B------:R-:W2:Y:S01]  /*08a0*/  F2I.FTZ.U32.TRUNC.NTZ R5, R4 ;  /* 0x0000000400057305 */ /* 0x000ea2000021f000 */
[----:B-1----:R-:W-:Y:S02]  /*08b0*/  IMAD.MOV.U32 R6, RZ, RZ, RZ ;  /* 0x000000ffff067224 */ /* 0x002fe400078e00ff */
[----:B----4-:R-:W-:Y:S02]  /*08c0*/  IMAD.MOV R11, RZ, RZ, -R7 ;  /* 0x000000ffff0b7224 */ /* 0x010fe400078e0a07 */
[----:B------:R-:W-:-:S02]  /*08d0*/  IMAD.SHL.U32 R196, R0, 0x40, RZ ;  /* 0x0000004000c47824 */ /* 0x000fc400078e00ff */
[----:B------:R-:W-:Y:S02]  /*08e0*/  IMAD R11, R11, R20, RZ ;  /* 0x000000140b0b7224 */ /* 0x000fe400078e02ff */
[----:B------:R-:W-:Y:S01]  /*08f0*/  IMAD.MOV R0, RZ, RZ, -R0 ;  /* 0x000000ffff007224 */ /* 0x000fe200078e0a00 */
[----:B------:R-:W-:Y:S01]  /*0900*/  LOP3.LUT R9, R196, R9, RZ, 0xfc, !PT ;  /* 0x00000009c4097212 */ /* 0x000fe200078efcff */
[----:B------:R-:W-:-:S03]  /*0910*/  IMAD.HI.U32 R7, R7, R11, R6 ;  /* 0x0000000b07077227 */ /* 0x000fc600078e0006 */
[----:B------:R-:W-:Y:S01]  /*0920*/  IABS R8, R9 ;  /* 0x0000000900087213 */ /* 0x000fe20000000000 */
[--C-:B--2---:R-:W-:Y:S01]  /*0930*/  IMAD.MOV R14, RZ, RZ, -R5.reuse ;  /* 0x000000ffff0e7224 */ /* 0x104fe200078e0a05 */
[----:B------:R-:W-:Y:S01]  /*0940*/  LOP3.LUT R25, R9, 0x8, RZ, 0xfc, !PT ;  /* 0x0000000809197812 */ /* 0x000fe200078efcff */
[----:B------:R-:W-:Y:S01]  /*0950*/  IMAD R0, R13, R0, R12 ;  /* 0x000000000d007224 */ /* 0x000fe200078e020c */
[----:B------:R-:W-:Y:S01]  /*0960*/  LOP3.LUT R27, R9, 0x18, RZ, 0xfc, !PT ;  /* 0x00000018091b7812 */ /* 0x000fe200078efcff */
[----:B------:R-:W-:Y:S01]  /*0970*/  IMAD.HI.U32 R4, R7, R8, RZ ;  /* 0x0000000807047227 */ /* 0x000fe200078e00ff */
[----:B------:R-:W-:Y:S02]  /*0980*/  IABS R12, R25 ;  /* 0x00000019000c7213 */ /* 0x000fe40000000000 */
[C---:B------:R-:W-:Y:S01]  /*0990*/  LOP3.LUT R26, R9.reuse, 0x10, RZ, 0xfc, !PT ;  /* 0x00000010091a7812 */ /* 0x040fe200078efcff */
[----:B------:R-:W-:Y:S01]  /*09a0*/  IMAD.MOV.U32 R6, RZ, RZ, R14 ;  /* 0x000000ffff067224 */ /* 0x000fe200078e000e */
[----:B------:R-:W-:Y:S01]  /*09b0*/  IABS R14, R27 ;  /* 0x0000001b000e7213 */ /* 0x000fe20000000000 */
[----:B------:R-:W-:Y:S01]  /*09c0*/  IMAD.MOV R13, RZ, RZ, -R4 ;  /* 0x000000ffff0d7224 */ /* 0x000fe200078e0a04 */
[C---:B------:R-:W-:Y:S01]  /*09d0*/  LOP3.LUT R28, R9.reuse, 0x20, RZ, 0xfc, !PT ;  /* 0x00000020091c7812 */ /* 0x040fe200078efcff */
[----:B------:R-:W-:Y:S01]  /*09e0*/  IMAD R11, R6, R17, RZ ;  /* 0x00000011060b7224 */ /* 0x000fe200078e02ff */
[----:B------:R-:W-:Y:S01]  /*09f0*/  LOP3.LUT R29, R9, 0x28, RZ, 0xfc, !PT ;  /* 0x00000028091d7812 */ /* 0x000fe200078efcff */
[----:B------:R-:W-:Y:S01]  /*0a00*/  IMAD.MOV.U32 R4, RZ, RZ, RZ ;  /* 0x000000ffff047224 */ /* 0x000fe200078e00ff */
[----:B------:R-:W-:Y:S01]  /*0a10*/  IABS R16, R28 ;  /* 0x0000001c00107213 */ /* 0x000fe20000000000 */
[----:B------:R-:W-:Y:S01]  /*0a20*/  IMAD R8, R20, R13, R8 ;  /* 0x0000000d14087224 */ /* 0x000fe200078e0208 */
[----:B------:R-:W-:Y:S01]  /*0a30*/  IABS R13, R26 ;  /* 0x0000001a000d7213 */ /* 0x000fe20000000000 */
[----:B------:R-:W-:Y:S01]  /*0a40*/  IMAD.HI.U32 R4, R5, R11, R4 ;  /* 0x0000000b05047227 */ /* 0x000fe200078e0004 */
[----:B------:R-:W-:-:S02]  /*0a50*/  IABS R18, R29 ;  /* 0x0000001d00127213 */ /* 0x000fc40000000000 */
[----:B------:R-:W-:Y:S01]  /*0a60*/  ISETP.GT.U32.AND P5, PT, R20, R8, PT ;  /* 0x000000081400720c */ /* 0x000fe20003fa4070 */
[----:B------:R-:W-:Y:S01]  /*0a70*/  IMAD.HI.U32 R5, R7, R12, RZ ;  /* 0x0000000c07057227 */ /* 0x000fe200078e00ff */
[C---:B------:R-:W-:Y:S02]  /*0a80*/  LOP3.LUT R23, R9.reuse, 0x30, RZ, 0xfc, !PT ;  /* 0x0000003009177812 */ /* 0x040fe400078efcff */
[----:B------:R-:W-:Y:S01]  /*0a90*/  ISETP.GE.AND P1, PT, R9, RZ, PT ;  /* 0x000000ff0900720c */ /* 0x000fe20003f26270 */
[----:B------:R-:W-:Y:S02]  /*0aa0*/  IMAD.IADD R0, R10, 0x1, R0 ;  /* 0x000000010a007824 */ /* 0x000fe400078e0200 */
[----:B------:R-:W-:-:S04]  /*0ab0*/  IMAD.HI.U32 R10, R7, R14, RZ ;  /* 0x0000000e070a7227 */ /* 0x000fc800078e00ff */
[----:B------:R-:W-:Y:S02]  /*0ac0*/  IMAD.MOV R5, RZ, RZ, -R5 ;  /* 0x000000ffff057224 */ /* 0x000fe400078e0a05 */
[----:B------:R-:W-:-:S04]  /*0ad0*/  IMAD.HI.U32 R6, R7, R13, RZ ;  /* 0x0000000d07067227 */ /* 0x000fc800078e00ff */
[----:B------:R-:W-:Y:S02]  /*0ae0*/  IMAD.MOV R15, RZ, RZ, -R10 ;  /* 0x000000ffff0f7224 */ /* 0x000fe400078e0a0a */
[----:B------:R-:W-:-:S04]  /*0af0*/  IMAD.HI.U32 R11, R7, R16, RZ ;  /* 0x00000010070b7227 */ /* 0x000fc800078e00ff */
[C---:B------:R-:W-:Y:S02]  /*0b00*/  IMAD R10, R20.reuse, R5, R12 ;  /* 0x00000005140a7224 */ /* 0x040fe400078e020c */
[----:B------:R-:W-:Y:S02]  /*0b10*/  IMAD.MOV R6, RZ, RZ, -R6 ;  /* 0x000000ffff067224 */ /* 0x000fe400078e0a06 */
[----:B------:R-:W-:Y:S01]  /*0b20*/  IMAD.HI.U32 R5, R7, R18, RZ ;  /* 0x0000001207057227 */ /* 0x000fe200078e00ff */
[----:B------:R-:W-:-:S03]  /*0b30*/  ISETP.GT.U32.AND P6, PT, R20, R10, PT ;  /* 0x0000000a1400720c */ /* 0x000fc60003fc4070 */
[----:B------:R-:W-:Y:S02]  /*0b40*/  IMAD.MOV R19, RZ, RZ, -R11 ;  /* 0x000000ffff137224 */ /* 0x000fe400078e0a0b */
[C---:B------:R-:W-:Y:S01]  /*0b50*/  IMAD R12, R20.reuse, R15, R14 ;  /* 0x0000000f140c7224 */ /* 0x040fe200078e020e */
[----:B------:R-:W-:Y:S01]  /*0b60*/  IABS R14, R23 ;  /* 0x00000017000e7213 */ /* 0x000fe20000000000 */
[C---:B------:R-:W-:Y:S01]  /*0b70*/  IMAD R11, R20.reuse, R6, R13 ;  /* 0x00000006140b7224 */ /* 0x040fe200078e020d */
[C---:B------:R-:W-:Y:S01]  /*0b80*/  LEA.HI R6, R149.reuse, R196, RZ, 0x1c ;  /* 0x000000c495067211 */ /* 0x040fe200078fe0ff */
[----:B------:R-:W-:Y:S01]  /*0b90*/  IMAD.MOV R15, RZ, RZ, -R5 ;  /* 0x000000ffff0f7224 */ /* 0x000fe200078e0a05 */
[----:B------:R-:W-:Y:S01]  /*0ba0*/  LOP3.LUT R5, R149, 0x7f, RZ, 0xc0, !PT ;  /* 0x0000007f95057812 */ /* 0x000fe200078ec0ff */
[C---:B------:R-:W-:Y:S01]  /*0bb0*/  IMAD R13, R20.reuse, R19, R16 ;  /* 0x00000013140d7224 */ /* 0x040fe200078e0210 */
[----:B------:R-:W-:Y:S01]  /*0bc0*/  ISETP.GT.U32.AND P4, PT, R20, R11, PT ;  /* 0x0000000b1400720c */ /* 0x000fe20003f84070 */
[----:B------:R-:W-:Y:S01]  /*0bd0*/  VIADD R24, R6, 0x38 ;  /* 0x0000003806187836 */ /* 0x000fe20000000000 */
[----:B------:R-:W-:Y:S01]  /*0be0*/  ISETP.GT.U32.AND P0, PT, R20, R12, PT ;  /* 0x0000000c1400720c */ /* 0x000fe20003f04070 */
[----:B------:R-:W-:Y:S01]  /*0bf0*/  IMAD R200, R0, 0x200, R5 ;  /* 0x0000020000c87824 */ /* 0x000fe200078e0205 */
[C---:B------:R-:W-:Y:S01]  /*0c00*/  ISETP.GT.U32.AND P2, PT, R20.reuse, R13, PT ;  /* 0x0000000d1400720c */ /* 0x040fe20003f44070 */
[----:B------:R-:W-:Y:S01]  /*0c10*/  IMAD R9, R20, R15, R18 ;  /* 0x0000000f14097224 */ /* 0x000fe200078e0212 */
[----:B------:R-:W-:Y:S01]  /*0c20*/  IABS R21, R24 ;  /* 0x0000001800157213 */ /* 0x000fe20000000000 */
[----:B------:R-:W-:Y:S01]  /*0c30*/  VIADD R198, R200, 0x100 ;  /* 0x00000100c8c67836 */ /* 0x000fe20000000000 */
[----:B------:R-:W-:Y:S01]  /*0c40*/  IABS R16, R200 ;  /* 0x000000c800107213 */ /* 0x000fe20000000000 */
[----:B------:R-:W-:Y:S01]  /*0c50*/  IMAD.HI.U32 R6, R7, R14, RZ ;  /* 0x0000000e07067227 */ /* 0x000fe200078e00ff */
[----:B------:R-:W-:-:S02]  /*0c60*/  ISETP.GT.U32.AND P3, PT, R20, R9, PT ;  /* 0x000000091400720c */ /* 0x000fc40003f64070 */
[----:B------:R-:W-:Y:S01]  /*0c70*/  IABS R19, R198 ;  /* 0x000000c600137213 */ /* 0x000fe20000000000 */
[----:B------:R-:W-:Y:S02]  /*0c80*/  @!P5 IMAD.IADD R8, R8, 0x1, -R20 ;  /* 0x000000010808d824 */ /* 0x000fe400078e0a14 */
[----:B------:R-:W-:-:S03]  /*0c90*/  IMAD.HI.U32 R7, R7, R21, RZ ;  /* 0x0000001507077227 */ /* 0x000fc600078e00ff */
[----:B------:R-:W-:Y:S01]  /*0ca0*/  ISETP.GT.U32.AND P5, PT, R20, R8, PT ;  /* 0x000000081400720c */ /* 0x000fe20003fa4070 */
[----:B------:R-:W-:-:S04]  /*0cb0*/  IMAD.HI.U32 R0, R4, R16, RZ ;  /* 0x0000001004007227 */ /* 0x000fc800078e00ff */
[----:B------:R-:W-:Y:S02]  /*0cc0*/  IMAD.MOV R22, RZ, RZ, -R7 ;  /* 0x000000ffff167224 */ /* 0x000fe400078e0a07 */
[----:B------:R-:W-:Y:S02]  /*0cd0*/  IMAD.MOV R0, RZ, RZ, -R0 ;  /* 0x000000ffff007224 */ /* 0x000fe400078e0a00 */
[----:B------:R-:W-:Y:S02]  /*0ce0*/  VIADD R199, R200, 0x80 ;  /* 0x00000080c8c77836 */ /* 0x000fe40000000000 */
[----:B------:R-:W-:-:S03]  /*0cf0*/  IMAD.HI.U32 R7, R4, R19, RZ ;  /* 0x0000001304077227 */ /* 0x000fc600078e00ff */
[----:B------:R-:W-:Y:S01]  /*0d00*/  IABS R18, R199 ;  /* 0x000000c700127213 */ /* 0x000fe20000000000 */
[----:B------:R-:W-:Y:S02]  /*0d10*/  @!P4 IMAD.IADD R11, R11, 0x1, -R20 ;  /* 0x000000010b0bc824 */ /* 0x000fe400078e0a14 */
[----:B------:R-:W-:Y:S02]  /*0d20*/  IMAD R0, R17, R0, R16 ;  /* 0x0000000011007224 */ /* 0x000fe400078e0210 */
[----:B------:R-:W-:Y:S02]  /*0d30*/  IMAD.MOV R15, RZ, RZ, -R6 ;  /* 0x000000ffff0f7224 */ /* 0x000fe400078e0a06 */
[----:B------:R-:W-:Y:S02]  /*0d40*/  IMAD.MOV R16, RZ, RZ, -R7 ;  /* 0x000000ffff107224 */ /* 0x000fe400078e0a07 */
[----:B------:R-:W-:Y:S02]  /*0d50*/  VIADD R197, R200, 0x180 ;  /* 0x00000180c8c57836 */ /* 0x000fe40000000000 */
[----:B------:R-:W-:-:S02]  /*0d60*/  @!P6 IMAD.IADD R10, R10, 0x1, -R20 ;  /* 0x000000010a0ae824 */ /* 0x000fc400078e0a14 */
[--C-:B------:R-:W-:Y:S01]  /*0d70*/  @!P0 IMAD.IADD R12, R12, 0x1, -R20.reuse ;  /* 0x000000010c0c8824 */ /* 0x100fe200078e0a14 */
[C---:B------:R-:W-:Y:S01]  /*0d80*/  ISETP.GT.U32.AND P0, PT, R20.reuse, R11, PT ;  /* 0x0000000b1400720c */ /* 0x040fe20003f04070 */
[----:B------:R-:W-:Y:S01]  /*0d90*/  @!P2 IMAD.IADD R13, R13, 0x1, -R20 ;  /* 0x000000010d0da824 */ /* 0x000fe200078e0a14 */
[C---:B------:R-:W-:Y:S01]  /*0da0*/  ISETP.GT.U32.AND P6, PT, R20.reuse, R10, PT ;  /* 0x0000000a1400720c */ /* 0x040fe20003fc4070 */
[C---:B------:R-:W-:Y:S01]  /*0db0*/  IMAD R14, R20.reuse, R15, R14 ;  /* 0x0000000f140e7224 */ /* 0x040fe200078e020e */
[C---:B------:R-:W-:Y:S01]  /*0dc0*/  ISETP.GT.U32.AND P2, PT, R20.reuse, R12, PT ;  /* 0x0000000c1400720c */ /* 0x040fe20003f44070 */
[----:B------:R-:W-:Y:S01]  /*0dd0*/  IMAD R7, R17, R16, R19 ;  /* 0x0000001011077224 */ /* 0x000fe200078e0213 */
[----:B------:R-:W-:Y:S01]  /*0de0*/  IABS R16, R197 ;  /* 0x000000c500107213 */ /* 0x000fe20000000000 */
[----:B------:R-:W-:Y:S01]  /*0df0*/  @!P3 IMAD.IADD R9, R9, 0x1, -R20 ;  /* 0x000000010909b824 */ /* 0x000fe200078e0a14 */
[----:B------:R-:W-:Y:S01]  /*0e00*/  ISETP.GT.U32.AND P3, PT, R20, R13, PT ;  /* 0x0000000d1400720c */ /* 0x000fe20003f64070 */
[----:B------:R-:W-:-:S03]  /*0e10*/  IMAD.HI.U32 R6, R4, R18, RZ ;  /* 0x0000001204067227 */ /* 0x000fc600078e00ff */
[----:B------:R-:W-:Y:S01]  /*0e20*/  ISETP.GT.U32.AND P4, PT, R20, R9, PT ;  /* 0x000000091400720c */ /* 0x000fe20003f84070 */
[----:B------:R-:W-:Y:S01]  /*0e30*/  @!P5 IMAD.IADD R8, R8, 0x1, -R20 ;  /* 0x000000010808d824 */ /* 0x000fe200078e0a14 */
[----:B------:R-:W-:Y:S01]  /*0e40*/  ISETP.GT.U32.AND P5, PT, R20, R14, PT ;  /* 0x0000000e1400720c */ /* 0x000fe20003fa4070 */
[----:B------:R-:W-:Y:S02]  /*0e50*/  IMAD.MOV R6, RZ, RZ, -R6 ;  /* 0x000000ffff067224 */ /* 0x000fe400078e0a06 */
[----:B------:R-:W-:-:S04]  /*0e60*/  IMAD.HI.U32 R4, R4, R16, RZ ;  /* 0x0000001004047227 */ /* 0x000fc800078e00ff */
[----:B------:R-:W-:Y:S02]  /*0e70*/  IMAD R15, R20, R22, R21 ;  /* 0x00000016140f7224 */ /* 0x000fe400078e0215 */
[----:B------:R-:W-:Y:S02]  /*0e80*/  IMAD R6, R17, R6, R18 ;  /* 0x0000000611067224 */ /* 0x000fe400078e0212 */
[----:B------:R-:W-:Y:S01]  /*0e90*/  IMAD.MOV R4, RZ, RZ, -R4 ;  /* 0x000000ffff047224 */ /* 0x000fe200078e0a04 */
[----:B------:R-:W1:Y:S01]  /*0ea0*/  LDS R18, [UR9] ;  /* 0x00000009ff127984 */ /* 0x000e620008000800 */
[----:B------:R-:W-:Y:S01]  /*0eb0*/  @!P0 IMAD.IADD R11, R11, 0x1, -R20 ;  /* 0x000000010b0b8824 */ /* 0x000fe200078e0a14 */
[C---:B------:R-:W-:Y:S01]  /*0ec0*/  ISETP.GT.U32.AND P0, PT, R17.reuse, R0, PT ;  /* 0x000000001100720c */ /* 0x040fe20003f04070 */
[C---:B------:R-:W-:Y:S02]  /*0ed0*/  IMAD R4, R17.reuse, R4, R16 ;  /* 0x0000000411047224 */ /* 0x040fe400078e0210 */
[--C-:B------:R-:W-:Y:S01]  /*0ee0*/  @!P6 IMAD.IADD R10, R10, 0x1, -R20.reuse ;  /* 0x000000010a0ae824 */ /* 0x100fe200078e0a14 */
[----:B------:R-:W-:Y:S01]  /*0ef0*/  ISETP.GT.U32.AND P6, PT, R20, R15, PT ;  /* 0x0000000f1400720c */ /* 0x000fe20003fc4070 */
[--C-:B------:R-:W-:Y:S01]  /*0f00*/  @!P2 IMAD.IADD R12, R12, 0x1, -R20.reuse ;  /* 0x000000010c0ca824 */ /* 0x100fe200078e0a14 */
[----:B------:R-:W-:Y:S01]  /*0f10*/  ISETP.GT.U32.AND P2, PT, R17, R6, PT ;  /* 0x000000061100720c */ /* 0x000fe20003f44070 */
[--C-:B------:R-:W-:Y:S01]  /*0f20*/  @!P3 IMAD.IADD R13, R13, 0x1, -R20.reuse ;  /* 0x000000010d0db824 */ /* 0x100fe200078e0a14 */
[----:B------:R-:W-:Y:S01]  /*0f30*/  ISETP.GT.U32.AND P3, PT, R17, R7, PT ;  /* 0x000000071100720c */ /* 0x000fe20003f64070 */
[--C-:B------:R-:W-:Y:S01]  /*0f40*/  @!P4 IMAD.IADD R9, R9, 0x1, -R20.reuse ;  /* 0x000000010909c824 */ /* 0x100fe200078e0a14 */
[----:B------:R-:W-:Y:S01]  /*0f50*/  ISETP.GT.U32.AND P4, PT, R17, R4, PT ;  /* 0x000000041100720c */ /* 0x000fe20003f84070 */
[----:B------:R-:W-:Y:S01]  /*0f60*/  @!P5 IMAD.IADD R14, R14, 0x1, -R20 ;  /* 0x000000010e0ed824 */ /* 0x000fe200078e0a14 */
[----:B------:R-:W-:Y:S01]  /*0f70*/  ISETP.GE.AND P5, PT, R25, RZ, PT ;  /* 0x000000ff1900720c */ /* 0x000fe20003fa6270 */
[----:B------:R-:W-:-:S02]  /*0f80*/  @!P0 IMAD.IADD R0, R0, 0x1, -R17 ;  /* 0x0000000100008824 */ /* 0x000fc400078e0a11 */
[----:B------:R-:W-:Y:S01]  /*0f90*/  @!P1 IMAD.MOV R8, RZ, RZ, -R8 ;  /* 0x000000ffff089224 */ /* 0x000fe200078e0a08 */
[----:B------:R-:W-:Y:S01]  /*0fa0*/  ISETP.GT.U32.AND P0, PT, R20, R14, PT ;  /* 0x0000000e1400720c */ /* 0x000fe20003f04070 */
[----:B------:R-:W-:Y:S01]  /*0fb0*/  @!P6 IMAD.IADD R15, R15, 0x1, -R20 ;  /* 0x000000010f0fe824 */ /* 0x000fe200078e0a14 */
[----:B------:R-:W-:Y:S01]  /*0fc0*/  ISETP.GE.AND P6, PT, R26, RZ, PT ;  /* 0x000000ff1a00720c */ /* 0x000fe20003fc6270 */
[--C-:B------:R-:W-:Y:S01]  /*0fd0*/  @!P2 IMAD.IADD R6, R6, 0x1, -R17.reuse ;  /* 0x000000010606a824 */ /* 0x100fe200078e0a11 */
[----:B------:R-:W-:Y:S01]  /*0fe0*/  ISETP.NE.U32.AND P1, PT, R5, RZ, PT ;  /* 0x000000ff0500720c */ /* 0x000fe20003f25070 */
[--C-:B------:R-:W-:Y:S01]  /*0ff0*/  @!P3 IMAD.IADD R7, R7, 0x1, -R17.reuse ;  /* 0x000000010707b824 */ /* 0x100fe200078e0a11 */
[C---:B------:R-:W-:Y:S01]  /*1000*/  ISETP.GT.U32.AND P3, PT, R17.reuse, R0, PT ;  /* 0x000000001100720c */ /* 0x040fe20003f64070 */
[----:B------:R-:W-:Y:S01]  /*1010*/  @!P4 IMAD.IADD R4, R4, 0x1, -R17 ;  /* 0x000000010404c824 */ /* 0x000fe200078e0a11 */
[----:B------:R-:W-:Y:S01]  /*1020*/  ISETP.GT.U32.AND P2, PT, R20, R15, PT ;  /* 0x0000000f1400720c */ /* 0x000fe20003f44070 */
[----:B------:R-:W-:Y:S01]  /*1030*/  @!P5 IMAD.MOV R10, RZ, RZ, -R10 ;  /* 0x000000ffff0ad224 */ /* 0x000fe200078e0a0a */
[C---:B------:R-:W-:Y:S01]  /*1040*/  ISETP.GT.U32.AND P4, PT, R17.reuse, R6, PT ;  /* 0x000000061100720c */ /* 0x040fe20003f84070 */
[----:B------:R-:W-:Y:S01]  /*1050*/  IMAD.SHL.U32 R16, R194, 0x200000, RZ ;  /* 0x00200000c2107824 */ /* 0x000fe200078e00ff */
[----:B------:R-:W-:Y:S01]  /*1060*/  ISETP.GT.U32.AND P5, PT, R17, R7, PT ;  /* 0x000000071100720c */ /* 0x000fe20003fa4070 */
[----:B------:R-:W-:Y:S01]  /*1070*/  @!P0 IMAD.IADD R14, R14, 0x1, -R20 ;  /* 0x000000010e0e8824 */ /* 0x000fe200078e0a14 */
[----:B------:R-:W-:Y:S01]  /*1080*/  ISETP.GE.AND P0, PT, R27, RZ, PT ;  /* 0x000000ff1b00720c */ /* 0x000fe20003f06270 */
[----:B------:R-:W-:Y:S01]  /*1090*/  @!P6 IMAD.MOV R11, RZ, RZ, -R11 ;  /* 0x000000ffff0be224 */ /* 0x000fe200078e0a0b */
[----:B------:R-:W-:-:S02]  /*10a0*/  ISETP.GT.U32.AND P6, PT, R17, R4, PT ;  /* 0x000000041100720c */ /* 0x000fc40003fc4070 */
[----:B------:R-:W-:Y:S01]  /*10b0*/  LOP3.LUT R16, R16, 0x600000, RZ, 0xc0, !PT ;  /* 0x0060000010107812 */ /* 0x000fe200078ec0ff */
[--C-:B------:R-:W-:Y:S01]  /*10c0*/  @!P3 IMAD.IADD R0, R0, 0x1, -R17.reuse ;  /* 0x000000010000b824 */ /* 0x100fe200078e0a11 */
[----:B------:R-:W-:Y:S01]  /*10d0*/  ISETP.GE.AND P3, PT, R28, RZ, PT ;  /* 0x000000ff1c00720c */ /* 0x000fe20003f66270 */
[----:B------:R-:W-:Y:S01]  /*10e0*/  @!P2 IMAD.IADD R15, R15, 0x1, -R20 ;  /* 0x000000010f0fa824 */ /* 0x000fe200078e0a14 */
[----:B------:R-:W-:Y:S01]  /*10f0*/  ISETP.GE.AND P2, PT, R24, RZ, PT ;  /* 0x000000ff1800720c */ /* 0x000fe20003f46270 */
[--C-:B------:R-:W-:Y:S01]  /*1100*/  @!P4 IMAD.IADD R6, R6, 0x1, -R17.reuse ;  /* 0x000000010606c824 */ /* 0x100fe200078e0a11 */
[----:B------:R-:W-:Y:S01]  /*1110*/  ISETP.GE.AND P4, PT, R29, RZ, PT ;  /* 0x000000ff1d00720c */ /* 0x000fe20003f86270 */
[--C-:B------:R-:W-:Y:S01]  /*1120*/  @!P5 IMAD.IADD R7, R7, 0x1, -R17.reuse ;  /* 0x000000010707d824 */ /* 0x100fe200078e0a11 */
[----:B------:R-:W-:Y:S01]  /*1130*/  ISETP.GE.AND P5, PT, R23, RZ, PT ;  /* 0x000000ff1700720c */ /* 0x000fe20003fa6270 */
[----:B------:R-:W-:Y:S01]  /*1140*/  @!P0 IMAD.MOV R12, RZ, RZ, -R12 ;  /* 0x000000ffff0c8224 */ /* 0x000fe200078e0a0c */
[----:B------:R-:W-:Y:S01]  /*1150*/  ISETP.NE.AND P0, PT, R3, RZ, PT ;  /* 0x000000ff0300720c */ /* 0x000fe20003f05270 */
[----:B------:R-:W-:Y:S01]  /*1160*/  @!P6 IMAD.IADD R4, R4, 0x1, -R17 ;  /* 0x000000010404e824 */ /* 0x000fe200078e0a11 */
[----:B------:R-:W-:-:S02]  /*1170*/  LOP3.LUT R3, RZ, R3, RZ, 0x33, !PT ;  /* 0x00000003ff037212 */ /* 0x000fc400078e33ff */
[----:B-1----:R-:W-:Y:S01]  /*1180*/  R2UR UR8, R18 ;  /* 0x00000000120872ca */ /* 0x002fe200000e0000 */
[----:B------:R-:W-:Y:S01]  /*1190*/  @!P3 IMAD.MOV R13, RZ, RZ, -R13 ;  /* 0x000000ffff0db224 */ /* 0x000fe200078e0a0d */
[----:B------:R-:W-:Y:S01]  /*11a0*/  ISETP.GE.AND P3, PT, R200, RZ, PT ;  /* 0x000000ffc800720c */ /* 0x000fe20003f66270 */
[----:B------:R-:W-:Y:S01]  /*11b0*/  @!P2 IMAD.MOV R15, RZ, RZ, -R15 ;  /* 0x000000ffff0fa224 */ /* 0x000fe200078e0a0f */
[----:B------:R-:W-:Y:S01]  /*11c0*/  ISETP.GE.AND P2, PT, R197, RZ, PT ;  /* 0x000000ffc500720c */ /* 0x000fe20003f46270 */
[----:B------:R-:W-:Y:S01]  /*11d0*/  @!P4 IMAD.MOV R9, RZ, RZ, -R9 ;  /* 0x000000ffff09c224 */ /* 0x000fe200078e0a09 */
[----:B------:R-:W-:Y:S01]  /*11e0*/  ISETP.GE.AND P4, PT, R199, RZ, PT ;  /* 0x000000ffc700720c */ /* 0x000fe20003f86270 */
[----:B------:R-:W-:Y:S01]  /*11f0*/  @!P5 IMAD.MOV R14, RZ, RZ, -R14 ;  /* 0x000000ffff0ed224 */ /* 0x000fe200078e0a0e */
[----:B------:R-:W-:Y:S02]  /*1200*/  ISETP.GE.AND P5, PT, R198, RZ, PT ;  /* 0x000000ffc600720c */ /* 0x000fe40003fa6270 */
[----:B------:R-:W-:-:S02]  /*1210*/  SEL R8, R3, R8, !P0 ;  /* 0x0000000803087207 */ /* 0x000fc40004000000 */
[C---:B------:R-:W-:Y:S02]  /*1220*/  SEL R10, R3.reuse, R10, !P0 ;  /* 0x0000000a030a7207 */ /* 0x040fe40004000000 */
[C---:B------:R-:W-:Y:S01]  /*1230*/  SEL R11, R3.reuse, R11, !P0 ;  /* 0x0000000b030b7207 */ /* 0x040fe20004000000 */
[----:B------:R-:W-:Y:S01]  /*1240*/  @!P3 IMAD.MOV R0, RZ, RZ, -R0 ;  /* 0x000000ffff00b224 */ /* 0x000fe200078e0a00 */
[C---:B------:R-:W-:Y:S01]  /*1250*/  SEL R5, R3.reuse, R12, !P0 ;  /* 0x0000000c03057207 */ /* 0x040fe20004000000 */
[----:B------:R-:W-:Y:S01]  /*1260*/  @!P2 IMAD.MOV R4, RZ, RZ, -R4 ;  /* 0x000000ffff04a224 */ /* 0x000fe200078e0a04 */
[C---:B------:R-:W-:Y:S01]  /*1270*/  SEL R13, R3.reuse, R13, !P0 ;  /* 0x0000000d030d7207 */ /* 0x040fe20004000000 */
[----:B------:R-:W-:Y:S01]  /*1280*/  @!P4 IMAD.MOV R6, RZ, RZ, -R6 ;  /* 0x000000ffff06c224 */ /* 0x000fe200078e0a06 */
[C---:B------:R-:W-:Y:S01]  /*1290*/  SEL R9, R3.reuse, R9, !P0 ;  /* 0x0000000903097207 */ /* 0x040fe20004000000 */
[----:B------:R-:W-:Y:S01]  /*12a0*/  @!P5 IMAD.MOV R7, RZ, RZ, -R7 ;  /* 0x000000ffff07d224 */ /* 0x000fe200078e0a07 */
[C---:B------:R-:W-:Y:S01]  /*12b0*/  SEL R110, R3.reuse, R14, !P0 ;  /* 0x0000000e036e7207 */ /* 0x040fe20004000000 */
[----:B-----5:R-:W-:Y:S01]  /*12c0*/  VIADD R12, R108, 0xfffffff6 ;  /* 0xfffffff66c0c7836 */ /* 0x020fe20000000000 */
[----:B------:R-:W-:Y:S01]  /*12d0*/  SEL R15, R3, R15, !P0 ;  /* 0x0000000f030f7207 */ /* 0x000fe20004000000 */
[----:B------:R-:W-:Y:S01]  /*12e0*/  BAR.SYNC.DEFER_BLOCKING 0x0 ;  /* 0x0000000000007b1d */ /* 0x000fe20000010000 */
[----:B------:R-:W-:-:S02]  /*12f0*/  ISETP.NE.AND P0, PT, R2, RZ, PT ;  /* 0x000000ff0200720c */ /* 0x000fc40003f05270 */
[----:B------:R-:W-:Y:S02]  /*1300*/  LOP3.LUT R3, RZ, R2, RZ, 0x33, !PT ;  /* 0x00000002ff037212 */ /* 0x000fe400078e33ff */
[----:B------:R-:W-:Y:S02]  /*1310*/  R2UR UR10, R16 ;  /* 0x00000000100a72ca */ /* 0x000fe400000e0000 */
[C---:B------:R-:W-:Y:S02]  /*1320*/  SEL R18, R3.reuse, R0, !P0 ;  /* 0x0000000003127207 */ /* 0x040fe40004000000 */
[C---:B------:R-:W-:Y:S01]  /*1330*/  SEL R0, R3.reuse, R6, !P0 ;  /* 0x0000000603007207 */ /* 0x040fe20004000000 */
[C---:B------:R-:W-:Y:S01]  /*1340*/  VIADD R6, R108.reuse, 0xfffffffe ;  /* 0xfffffffe6c067836 */ /* 0x040fe20000000000 */
[C---:B------:R-:W-:Y:S01]  /*1350*/  SEL R2, R3.reuse, R7, !P0 ;  /* 0x0000000703027207 */ /* 0x040fe20004000000 */
[C---:B------:R-:W-:Y:S01]  /*1360*/  VIADD R7, R108.reuse, 0xfffffff7 ;  /* 0xfffffff76c077836 */ /* 0x040fe20000000000 */
[----:B------:R-:W-:Y:S01]  /*1370*/  SEL R4, R3, R4, !P0 ;  /* 0x0000000403047207 */ /* 0x000fe20004000000 */
[----:B------:R-:W-:Y:S01]  /*1380*/  VIADD R3, R108, 0xffffffff ;  /* 0xffffffff6c037836 */ /* 0x000fe20000000000 */
[----:B------:R-:W-:Y:S01]  /*1390*/  ISETP.GE.U32.AND P5, PT, R6, 0x7fffffef, PT ;  /* 0x7fffffef0600780c */ /* 0x000fe20003fa6070 */
[-C--:B------:R-:W-:Y:S01]  /*13a0*/  IMAD R18, R18, R109.reuse, RZ ;  /* 0x0000006d12127224 */ /* 0x080fe200078e02ff */
[----:B------:R-:W-:Y:S01]  /*13b0*/  ISETP.GE.U32.AND P6, PT, R7, 0x7fffffe8, PT ;  /* 0x7fffffe80700780c */ /* 0x000fe20003fc6070 */
[-C--:B------:R-:W-:Y:S01]  /*13c0*/  IMAD R0, R0, R109.reuse, RZ ;  /* 0x0000006d00007224 */ /* 0x080fe200078e02ff */
[----:B------:R-:W-:Y:S01]  /*13d0*/  ISETP.GE.U32.AND P3, PT, R3, 0x7ffffff0, PT ;  /* 0x7ffffff00300780c */ /* 0x000fe20003f66070 */
[-C--:B------:R-:W-:Y:S01]  /*13e0*/  IMAD R2, R2, R109.reuse, RZ ;  /* 0x0000006d02027224 */ /* 0x080fe200078e02ff */
[----:B------:R-:W-:Y:S01]  /*13f0*/  ISETP.GE.U32.AND P4, PT, R12, 0x7fffffe7, PT ;  /* 0x7fffffe70c00780c */ /* 0x000fe20003f86070 */
[----:B------:R-:W-:Y:S01]  /*1400*/  IMAD R109, R4, R109, RZ ;  /* 0x0000006d046d7224 */ /* 0x000fe200078e02ff */
[----:B---3--:R-:W-:Y:S01]  /*1410*/  LEA R3, P0, R18, UR12, 0x1 ;  /* 0x0000000c12037c11 */ /* 0x008fe2000f8008ff */
[----:B------:R-:W-:Y:S01]  /*1420*/  VIADD R6, R108, 0xfffffffd ;  /* 0xfffffffd6c067836 */ /* 0x000fe20000000000 */
[----:B------:R-:W-:Y:S11]  /*1430*/  BRA.U UP0, `(.L_x_5) ;  /* 0x0000000100187547 */ /* 0x000ff6000b800000 */
[----:B------:R-:W-:Y:S01]  /*1440*/  ELECT P2, URZ, PT ;  /* 0x0000000000ff782f */ /* 0x000fe20003840000 */
[----:B------:R-:W-:Y:S01]  /*1450*/  IMAD.MOV.U32 R4, RZ, RZ, 0x1 ;  /* 0x00000001ff047424 */ /* 0x000fe200078e00ff */
[----:B------:R-:W-:Y:S01]  /*1460*/  UMOV UR5, 0x40 ;  /* 0x0000004000057882 */ /* 0x000fe20000000000 */
[----:B------:R-:W-:Y:S01]  /*1470*/  UVIRTCOUNT.DEALLOC.SMPOOL 0x80 ;  /* 0x000000800000784c */ /* 0x000fe20000000000 */
[----:B------:R-:W-:-:S09]  /*1480*/  ULEA UR5, UR4, UR5, 0x18 ;  /* 0x0000000504057291 */ /* 0x000fd2000f8ec0ff */
[----:B------:R1:W-:Y:S03]  /*1490*/  @P2 STS.U8 [UR5], R4 ;  /* 0x00000004ff002988 */ /* 0x0003e60008000005 */
.L_x_5:
[----:B------:R-:W-:Y:S01]  /*14a0*/  UIADD3 UR10, UPT, UPT, UR8, UR10, URZ ;  /* 0x0000000a080a7290 */ /* 0x000fe2000fffe0ff */
[----:B------:R-:W-:Y:S01]  /*14b0*/  LEA R16, P2, R0, UR12, 0x1 ;  /* 0x0000000c00107c11 */ /* 0x000fe2000f8408ff */
[----:B------:R-:W-:Y:S01]  /*14c0*/  VOTEU.ALL UP1, P1 ;  /* 0x0000000000ff7886 */ /* 0x000fe20000820000 */
[----:B------:R-:W-:Y:S01]  /*14d0*/  LEA.HI.X.SX32 R19, R18, UR13, 0x1, P0 ;  /* 0x0000000d12137c11 */ /* 0x000fe200080f0eff */
[----:B------:R-:W-:Y:S01]  /*14e0*/  UMOV UR4, 0x1 ;  /* 0x0000000100047882 */ /* 0x000fe20000000000 */
[----:B------:R-:W-:Y:S01]  /*14f0*/  LEA.HI.X.SX32 R17, R0, UR13, 0x1, P2 ;  /* 0x0000000d00117c11 */ /* 0x000fe200090f0eff */
[----:B------:R-:W-:Y:S01]  /*1500*/  UIADD3 UR6, UPT, UPT, UR9, 0x9000, URZ ;  /* 0x0000900009067890 */ /* 0x000fe2000fffe0ff */
[C---:B------:R-:W-:Y:S01]  /*1510*/  LEA R20, P0, R2.reuse, UR12, 0x1 ;  /* 0x0000000c02147c11 */ /* 0x040fe2000f8008ff */
[----:B------:R-:W-:Y:S01]  /*1520*/  VOTEU.ALL UP2, P1 ;  /* 0x0000000000ff7886 */ /* 0x000fe20000840000 */
[----:B------:R-:W-:Y:S01]  /*1530*/  STTM.x64 tmem[UR10], RZ ;  /* 0x000000ff000079ed */ /* 0x000fe2000834000a */
[----:B------:R-:W-:Y:S01]  /*1540*/  STTM.x64 tmem[UR10+0x40], RZ ;  /* 0x000040ff000079ed */ /* 0x000fe2000834000a */
[----:B------:R-:W-:Y:S01]  /*1550*/  STTM.x64 tmem[UR10+0x80], RZ ;  /* 0x000080ff000079ed */ /* 0x000fe2000834000a */
[----:B------:R-:W-:Y:S01]  /*1560*/  STTM.x64 tmem[UR10+0xc0], RZ ;  /* 0x0000c0ff000079ed */ /* 0x000fe2000834000a */
[----:B------:R-:W2:Y:S01]  /*1570*/  FENCE.VIEW.ASYNC.T ;  /* 0x00000000000073c6 */ /* 0x000ea20000000200 */
[C---:B------:R-:W-:Y:S01]  /*1580*/  LEA R22, P2, R109.reuse, UR12, 0x1 ;  /* 0x0000000c6d167c11 */ /* 0x040fe2000f8408ff */
[----:B------:R-:W3:Y:S01]  /*1590*/  LDC.64 R24, c[0x0][0x3a8] ;  /* 0x0000ea00ff187b82 */ /* 0x000ee20000000a00 */
[----:B------:R-:W-:Y:S01]  /*15a0*/  LEA.HI.X.SX32 R21, R2, UR13, 0x1, P0 ;  /* 0x0000000d02157c11 */ /* 0x000fe200080f0eff */
[----:B------:R-:W-:Y:S01]  /*15b0*/  IMAD.MOV.U32 R18, RZ, RZ, R3 ;  /* 0x000000ffff127224 */ /* 0x000fe200078e0003 */
[----:B------:R-:W-:Y:S01]  /*15c0*/  LEA.HI.X.SX32 R23, R109, UR13, 0x1, P2 ;  /* 0x0000000d6d177c11 */ /* 0x000fe200090f0eff */
[----:B------:R-:W-:Y:S01]  /*15d0*/  VIADD R0, R108, 0xfffffffc ;  /* 0xfffffffc6c007836 */ /* 0x000fe20000000000 */
[----:B------:R-:W-:-:S04]  /*15e0*/  @!UP1 UIADD3 UR12, UPT, UPT, -UR4, 0x100000, URZ ;  /* 0x00100000040c9890 */ /* 0x000fc8000fffe1ff */
[----:B------:R-:W-:Y:S02]  /*15f0*/  @!UP1 USHF.L.U32 UR13, UR12, 0xb, URZ ;  /* 0x0000000b0c0d9899 */ /* 0x000fe400080006ff */
[----:B------:R-:W-:Y:S01]  /*1600*/  @!UP1 USHF.L.U32 UR12, UR12, 0x1, URZ ;  /* 0x000000010c0c9899 */ /* 0x000fe200080006ff */
[----:B--2---:R-:W-:Y:S01]  /*1610*/  BAR.SYNC.DEFER_BLOCKING 0x0 ;  /* 0x0000000000007b1d */ /* 0x004fe20000010000 */
[----:B------:R-:W-:Y:S01]  /*1620*/  PRMT R153, RZ, 0x7610, R153 ;  /* 0x00007610ff997816 */ /* 0x000fe20000000099 */
[----:B-1----:R-:W-:Y:S01]  /*1630*/  VIADD R4, R108, 0xfffffff5 ;  /* 0xfffffff56c047836 */ /* 0x002fe20000000000 */
[----:B------:R-:W-:Y:S02]  /*1640*/  PRMT R164, RZ, 0x7610, R164 ;  /* 0x00007610ffa47816 */ /* 0x000fe400000000a4 */
[----:B------:R-:W-:Y:S01]  /*1650*/  PRMT R163, RZ, 0x7610, R163 ;  /* 0x00007610ffa37816 */ /* 0x000fe200000000a3 */
[----:B------:R-:W1:Y:S01]  /*1660*/  LDCU UR5, c[0x0][0x3b0] ;  /* 0x00007600ff0577ac */ /* 0x000e620008000800 */
[----:B------:R-:W-:-:S02]  /*1670*/  PRMT R162, RZ, 0x7610, R162 ;  /* 0x00007610ffa27816 */ /* 0x000fc400000000a2 */
[----:B------:R-:W-:Y:S02]  /*1680*/  PRMT R148, RZ, 0x7610, R148 ;  /* 0x00007610ff947816 */ /* 0x000fe40000000094 */
[----:B------:R-:W-:Y:S02]  /*1690*/  PRMT R152, RZ, 0x7610, R152 ;  /* 0x00007610ff987816 */ /* 0x000fe40000000098 */
[----:B------:R-:W-:Y:S02]  /*16a0*/  PRMT R151, RZ, 0x7610, R151 ;  /* 0x00007610ff977816 */ /* 0x000fe40000000097 */
[----:B------:R-:W-:Y:S02]  /*16b0*/  PRMT R150, RZ, 0x7610, R150 ;  /* 0x00007610ff967816 */ /* 0x000fe40000000096 */
[----:B------:R-:W-:Y:S01]  /*16c0*/  PRMT R161, RZ, 0x7610, R161 ;  /* 0x00007610ffa17816 */ /* 0x000fe200000000a1 */
[C---:B---3--:R-:W-:Y:S01]  /*16d0*/  IMAD.SHL.U32 R33, R24.reuse, 0x8, RZ ;  /* 0x0000000818217824 */ /* 0x048fe200078e00ff */
[----:B------:R-:W-:Y:S01]  /*16e0*/  PRMT R160, RZ, 0x7610, R160 ;  /* 0x00007610ffa07816 */ /* 0x000fe200000000a0 */
[----:B------:R-:W-:Y:S01]  /*16f0*/  IMAD R41, R24, 0x9, RZ ;  /* 0x0000000918297824 */ /* 0x000fe200078e02ff */
[----:B------:R-:W-:-:S02]  /*1700*/  PRMT R159, RZ, 0x7610, R159 ;  /* 0x00007610ff9f7816 */ /* 0x000fc4000000009f */
[----:B------:R-:W-:Y:S01]  /*1710*/  PRMT R158, RZ, 0x7610, R158 ;  /* 0x00007610ff9e7816 */ /* 0x000fe2000000009e */
[----:B------:R-:W2:Y:S02]  /*1720*/  FENCE.VIEW.ASYNC.S ;  /* 0x00000000000073c6 */ /* 0x000ea40000000000 */
[----:B--2---:R-:W2:Y:S02]  /*1730*/  @!UP2 SYNCS.EXCH.64 URZ, [UR6], UR12 ;  /* 0x0000000c06ffa5b2 */ /* 0x004ea40008000100 */
[----:B--2---:R-:W-:Y:S01]  /*1740*/  BAR.SYNC.DEFER_BLOCKING 0x0 ;  /* 0x0000000000007b1d */ /* 0x004fe20000010000 */
[C---:B------:R-:W-:Y:S01]  /*1750*/  IMAD.WIDE R26, R33.reuse, 0x2, R18 ;  /* 0x00000002211a7825 */ /* 0x040fe200078e0212 */
[----:B------:R-:W-:Y:S02]  /*1760*/  ISETP.GE.U32.AND P0, PT, R6, 0x7fffffee, PT ;  /* 0x7fffffee0600780c */ /* 0x000fe40003f06070 */
[----:B------:R-:W-:Y:S01]  /*1770*/  PRMT R154, RZ, 0x7610, R154 ;  /* 0x00007610ff9a7816 */ /* 0x000fe2000000009a */
[----:B------:R-:W-:Y:S01]  /*1780*/  IMAD.WIDE R28, R33, 0x2, R16 ;  /* 0x00000002211c7825 */ /* 0x000fe200078e0210 */
[----:B------:R-:W-:-:S02]  /*1790*/  PRMT R157, RZ, 0x7610, R157 ;  /* 0x00007610ff9d7816 */ /* 0x000fc4000000009d */
[----:B------:R-:W-:Y:S01]  /*17a0*/  PRMT R156, RZ, 0x7610, R156 ;  /* 0x00007610ff9c7816 */ /* 0x000fe2000000009c */
[C---:B------:R-:W-:Y:S01]  /*17b0*/  IMAD.WIDE R30, R33.reuse, 0x2, R20 ;  /* 0x00000002211e7825 */ /* 0x040fe200078e0214 */
[----:B------:R-:W-:Y:S02]  /*17c0*/  PRMT R155, RZ, 0x7610, R155 ;  /* 0x00007610ff9b7816 */ /* 0x000fe4000000009b */
[----:B------:R-:W-:Y:S01]  /*17d0*/  ISETP.GE.U32.AND P2, PT, R4, 0x7fffffe6, PT ;  /* 0x7fffffe60400780c */ /* 0x000fe20003f46070 */
[----:B------:R-:W-:-:S04]  /*17e0*/  IMAD.WIDE R32, R33, 0x2, R22 ;  /* 0x0000000221207825 */ /* 0x000fc800078e0216 */
[----:B------:R-:W-:Y:S01]  /*17f0*/  IMAD.WIDE R34, R41, 0x2, R18 ;  /* 0x0000000229227825 */ /* 0x000fe200078e0212 */
[----:B0-----:R-:W2:Y:S04]  /*1800*/  @!P3 LDG.E.U16 R153, desc[UR20][R18.64] ;  /* 0x000000141299b981 */ /* 0x001ea8000c1e1500 */
[----:B------:R-:W3:Y:S04]  /*1810*/  @!P3 LDG.E.U16 R164, desc[UR20][R16.64] ;  /* 0x0000001410a4b981 */ /* 0x000ee8000c1e1500 */
[----:B------:R-:W4:Y:S04]  /*1820*/  @!P3 LDG.E.U16 R163, desc[UR20][R20.64] ;  /* 0x0000001414a3b981 */ /* 0x000f28000c1e1500 */
[----:B------:R-:W5:Y:S01]  /*1830*/  @!P3 LDG.E.U16 R162, desc[UR20][R22.64] ;  /* 0x0000001416a2b981 */ /* 0x000f62000c1e1500 */
[----:B------:R-:W-:Y:S01]  /*1840*/  ISETP.GE.U32.AND P3, PT, R0, 0x7fffffed, PT ;  /* 0x7fffffed0000780c */ /* 0x000fe20003f66070 */
[----:B------:R-:W-:-:S02]  /*1850*/  VIADD R0, R108, 0xfffffff4 ;  /* 0xfffffff46c007836 */ /* 0x000fc40000000000 */
[----:B------:R-:W2:Y:S01]  /*1860*/  @!P6 LDG.E.U16 R148, desc[UR20][R26.64] ;  /* 0x000000141a94e981 */ /* 0x000ea2000c1e1500 */
[----:B------:R-:W-:-:S03]  /*1870*/  IMAD.WIDE R36, R41, 0x2, R16 ;  /* 0x0000000229247825 */ /* 0x000fc600078e0210 */
[----:B------:R-:W2:Y:S01]  /*1880*/  @!P6 LDG.E.U16 R152, desc[UR20][R28.64] ;  /* 0x000000141c98e981 */ /* 0x000ea2000c1e1500 */
[----:B------:R-:W-:-:S03]  /*1890*/  IMAD.WIDE R38, R41, 0x2, R20 ;  /* 0x0000000229267825 */ /* 0x000fc600078e0214 */
[----:B------:R-:W2:Y:S01]  /*18a0*/  @!P6 LDG.E.U16 R151, desc[UR20][R30.64] ;  /* 0x000000141e97e981 */ /* 0x000ea2000c1e1500 */
[----:B------:R-:W-:-:S03]  /*18b0*/  IMAD.WIDE R40, R41, 0x2, R22 ;  /* 0x0000000229287825 */ /* 0x000fc600078e0216 */
[----:B------:R-:W2:Y:S01]  /*18c0*/  @!P6 LDG.E.U16 R150, desc[UR20][R32.64] ;  /* 0x000000142096e981 */ /* 0x000ea2000c1e1500 */
[----:B------:R-:W-:Y:S01]  /*18d0*/  ISETP.GE.U32.AND P6, PT, R0, 0x7fffffe5, PT ;  /* 0x7fffffe50000780c */ /* 0x000fe20003fc6070 */
[----:B------:R-:W-:Y:S02]  /*18e0*/  VIADD R0, R108, 0xfffffffb ;  /* 0xfffffffb6c007836 */ /* 0x000fe40000000000 */
        /* <DEDUP_REMOVED lines=8> */
[----:B------:R-:W-:Y:S01]  /*1970*/  IMAD.WIDE R48, R24, 0x2, R22 ;  /* 0x0000000218307825 */ /* 0x000fe200078e0216 */
[----:B------:R-:W-:Y:S01]  /*1980*/  PRMT R172, RZ, 0x7610, R172 ;  /* 0x00007610ffac7816 */ /* 0x000fe200000000ac */
[----:B------:R-:W2:Y:S02]  /*1990*/  @!P5 LDG.E.U16 R154, desc[UR20][R42.64] ;  /* 0x000000142a9ad981 */ /* 0x000ea4000c1e1500 */
[----:B------:R-:W-:Y:S02]  /*19a0*/  VIADD R0, R108, 0xfffffff3 ;  /* 0xfffffff36c007836 */ /* 0x000fe40000000000 */
[----:B------:R-:W-:Y:S01]  /*19b0*/  IMAD.SHL.U32 R57, R24, 0x2, RZ ;  /* 0x0000000218397824 */ /* 0x000fe200078e00ff */
[----:B------:R-:W2:Y:S01]  /*19c0*/  @!P5 LDG.E.U16 R157, desc[UR20][R44.64] ;  /* 0x000000142c9dd981 */ /* 0x000ea2000c1e1500 */
[----:B------:R-:W-:-:S02]  /*19d0*/  PRMT R171, RZ, 0x7610, R171 ;  /* 0x00007610ffab7816 */ /* 0x000fc400000000ab */
[----:B------:R-:W-:Y:S01]  /*19e0*/  PRMT R170, RZ, 0x7610, R170 ;  /* 0x00007610ffaa7816 */ /* 0x000fe200000000aa */
[----:B------:R-:W2:Y:S01]  /*19f0*/  @!P5 LDG.E.U16 R156, desc[UR20][R46.64] ;  /* 0x000000142e9cd981 */ /* 0x000ea2000c1e1500 */
[----:B------:R-:W-:Y:S01]  /*1a00*/  PRMT R169, RZ, 0x7610, R169 ;  /* 0x00007610ffa97816 */ /* 0x000fe200000000a9 */
[C---:B------:R-:W-:Y:S02]  /*1a10*/  IMAD.WIDE R50, R57.reuse, 0x2, R18 ;  /* 0x0000000239327825 */ /* 0x040fe400078e0212 */
[----:B------:R-:W2:Y:S01]  /*1a20*/  @!P5 LDG.E.U16 R155, desc[UR20][R48.64] ;  /* 0x00000014309bd981 */ /* 0x000ea2000c1e1500 */
[----:B------:R-:W-:Y:S01]  /*1a30*/  ISETP.GE.U32.AND P5, PT, R0, 0x7fffffe4, PT ;  /* 0x7fffffe40000780c */ /* 0x000fe20003fa6070 */
[C---:B------:R-:W-:Y:S01]  /*1a40*/  IMAD.WIDE R52, R57.reuse, 0x2, R16 ;  /* 0x0000000239347825 */ /* 0x040fe200078e0210 */
[----:B------:R-:W-:Y:S01]  /*1a50*/  PRMT R165, RZ, 0x7610, R165 ;  /* 0x00007610ffa57816 */ /* 0x000fe200000000a5 */
[----:B------:R-:W2:Y:S02]  /*1a60*/  @!P0 LDG.E.U16 R172, desc[UR20][R50.64] ;  /* 0x0000001432ac8981 */ /* 0x000ea4000c1e1500 */
[C---:B------:R-:W-:Y:S01]  /*1a70*/  IMAD.WIDE R54, R57.reuse, 0x2, R20 ;  /* 0x0000000239367825 */ /* 0x040fe200078e0214 */
[----:B------:R-:W-:Y:S01]  /*1a80*/  PRMT R168, RZ, 0x7610, R168 ;  /* 0x00007610ffa87816 */ /* 0x000fe200000000a8 */
[----:B------:R-:W2:Y:S02]  /*1a90*/  @!P0 LDG.E.U16 R171, desc[UR20][R52.64] ;  /* 0x0000001434ab8981 */ /* 0x000ea4000c1e1500 */
[----:B------:R-:W-:Y:S01]  /*1aa0*/  IMAD.WIDE R56, R57, 0x2, R22 ;  /* 0x0000000239387825 */ /* 0x000fe200078e0216 */
[----:B------:R-:W-:Y:S01]  /*1ab0*/  PRMT R167, RZ, 0x7610, R167 ;  /* 0x00007610ffa77816 */ /* 0x000fe200000000a7 */
[----:B------:R-:W2:Y:S02]  /*1ac0*/  @!P0 LDG.E.U16 R170, desc[UR20][R54.64] ;  /* 0x0000001436aa8981 */ /* 0x000ea4000c1e1500 */
[----:B------:R-:W-:-:S02]  /*1ad0*/  VIADD R0, R108, 0xfffffffa ;  /* 0xfffffffa6c007836 */ /* 0x000fc40000000000 */
[----:B------:R-:W-:Y:S01]  /*1ae0*/  IMAD R65, R24, 0xa, RZ ;  /* 0x0000000a18417824 */ /* 0x000fe200078e02ff */
[----:B------:R-:W2:Y:S01]  /*1af0*/  @!P0 LDG.E.U16 R169, desc[UR20][R56.64] ;  /* 0x0000001438a98981 */ /* 0x000ea2000c1e1500 */
[----:B------:R-:W-:Y:S02]  /*1b00*/  PRMT R166, RZ, 0x7610, R166 ;  /* 0x00007610ffa67816 */ /* 0x000fe400000000a6 */
[----:B------:R-:W-:Y:S01]  /*1b10*/  IMAD.WIDE R58, R65, 0x2, R18 ;  /* 0x00000002413a7825 */ /* 0x000fe200078e0212 */
[----:B------:R-:W-:-:S03]  /*1b20*/  ISETP.GE.U32.AND P0, PT, R0, 0x7fffffeb, PT ;  /* 0x7fffffeb0000780c */ /* 0x000fc60003f06070 */
[C---:B------:R-:W-:Y:S01]  /*1b30*/  IMAD.WIDE R60, R65.reuse, 0x2, R16 ;  /* 0x00000002413c7825 */ /* 0x040fe200078e0210 */
[----:B------:R-:W2:Y:S03]  /*1b40*/  @!P2 LDG.E.U16 R165, desc[UR20][R58.64] ;  /* 0x000000143aa5a981 */ /* 0x000ea6000c1e1500 */
[C---:B------:R-:W-:Y:S01]  /*1b50*/  IMAD.WIDE R62, R65.reuse, 0x2, R20 ;  /* 0x00000002413e7825 */ /* 0x040fe200078e0214 */
[----:B------:R-:W2:Y:S03]  /*1b60*/  @!P2 LDG.E.U16 R168, desc[UR20][R60.64] ;  /* 0x000000143ca8a981 */ /* 0x000ea6000c1e1500 */
[----:B------:R-:W-:Y:S01]  /*1b70*/  IMAD.WIDE R64, R65, 0x2, R22 ;  /* 0x0000000241407825 */ /* 0x000fe200078e0216 */
[----:B------:R-:W2:Y:S03]  /*1b80*/  @!P2 LDG.E.U16 R167, desc[UR20][R62.64] ;  /* 0x000000143ea7a981 */ /* 0x000ea6000c1e1500 */
[----:B------:R-:W-:Y:S01]  /*1b90*/  VIADD R0, R108, 0xfffffff2 ;  /* 0xfffffff26c007836 */ /* 0x000fe20000000000 */
[----:B------:R-:W2:Y:S01]  /*1ba0*/  @!P2 LDG.E.U16 R166, desc[UR20][R64.64] ;  /* 0x0000001440a6a981 */ /* 0x000ea2000c1e1500 */
[----:B------:R-:W-:Y:S01]  /*1bb0*/  IMAD R73, R24, 0x3, RZ ;  /* 0x0000000318497824 */ /* 0x000fe200078e02ff */
[----:B------:R-:W-:-:S02]  /*1bc0*/  PRMT R185, RZ, 0x7610, R185 ;  /* 0x00007610ffb97816 */ /* 0x000fc400000000b9 */
[----:B------:R-:W-:Y:S01]  /*1bd0*/  PRMT R184, RZ, 0x7610, R184 ;  /* 0x00007610ffb87816 */ /* 0x000fe200000000b8 */
[C---:B------:R-:W-:Y:S01]  /*1be0*/  IMAD.WIDE R66, R73.reuse, 0x2, R18 ;  /* 0x0000000249427825 */ /* 0x040fe200078e0212 */
[----:B------:R-:W-:Y:S02]  /*1bf0*/  PRMT R183, RZ, 0x7610, R183 ;  /* 0x00007610ffb77816 */ /* 0x000fe400000000b7 */
[----:B------:R-:W-:Y:S01]  /*1c00*/  PRMT R182, RZ, 0x7610, R182 ;  /* 0x00007610ffb67816 */ /* 0x000fe200000000b6 */
[C---:B------:R-:W-:Y:S01]  /*1c10*/  IMAD.WIDE R68, R73.reuse, 0x2, R16 ;  /* 0x0000000249447825 */ /* 0x040fe200078e0210 */
[----:B------:R-:W-:Y:S01]  /*1c20*/  ISETP.GE.U32.AND P2, PT, R0, 0x7fffffe3, PT ;  /* 0x7fffffe30000780c */ /* 0x000fe20003f46070 */
[----:B------:R-:W3:Y:S02]  /*1c30*/  @!P3 LDG.E.U16 R185, desc[UR20][R66.64] ;  /* 0x0000001442b9b981 */ /* 0x000ee4000c1e1500 */
[C---:B------:R-:W-:Y:S02]  /*1c40*/  IMAD.WIDE R70, R73.reuse, 0x2, R20 ;  /* 0x0000000249467825 */ /* 0x040fe400078e0214 */
[----:B------:R-:W3:Y:S02]  /*1c50*/  @!P3 LDG.E.U16 R184, desc[UR20][R68.64] ;  /* 0x0000001444b8b981 */ /* 0x000ee4000c1e1500 */
[----:B------:R-:W-:-:S02]  /*1c60*/  IMAD.WIDE R72, R73, 0x2, R22 ;  /* 0x0000000249487825 */ /* 0x000fc400078e0216 */
[----:B------:R-:W4:Y:S02]  /*1c70*/  @!P3 LDG.E.U16 R183, desc[UR20][R70.64] ;  /* 0x0000001446b7b981 */ /* 0x000f24000c1e1500 */
[----:B------:R-:W-:Y:S02]  /*1c80*/  VIADD R0, R108, 0xfffffff9 ;  /* 0xfffffff96c007836 */ /* 0x000fe40000000000 */
[----:B------:R-:W5:Y:S01]  /*1c90*/  @!P3 LDG.E.U16 R182, desc[UR20][R72.64] ;  /* 0x0000001448b6b981 */ /* 0x000f62000c1e1500 */
[----:B------:R-:W-:Y:S02]  /*1ca0*/  IMAD R83, R24, 0xb, RZ ;  /* 0x0000000b18537824 */ /* 0x000fe400078e02ff */
[----:B------:R-:W-:Y:S02]  /*1cb0*/  ISETP.GE.U32.AND P3, PT, R0, 0x7fffffea, PT ;  /* 0x7fffffea0000780c */ /* 0x000fe40003f66070 */
[----:B------:R-:W-:Y:S01]  /*1cc0*/  LOP3.LUT R0, R149, 0xf, RZ, 0xc0, !PT ;  /* 0x0000000f95007812 */ /* 0x000fe200078ec0ff */
[----:B------:R-:W-:Y:S01]  /*1cd0*/  IMAD.WIDE R74, R83, 0x2, R18 ;  /* 0x00000002534a7825 */ /* 0x000fe200078e0212 */
[----:B------:R-:W-:-:S02]  /*1ce0*/  PRMT R174, RZ, 0x7610, R174 ;  /* 0x00007610ffae7816 */ /* 0x000fc400000000ae */
[----:B------:R-:W-:Y:S01]  /*1cf0*/  PRMT R181, RZ, 0x7610, R181 ;  /* 0x00007610ffb57816 */ /* 0x000fe200000000b5 */
[C---:B------:R-:W-:Y:S01]  /*1d00*/  IMAD.WIDE R78, R83.reuse, 0x2, R16 ;  /* 0x00000002534e7825 */ /* 0x040fe200078e0210 */
[----:B------:R-:W-:Y:S02]  /*1d10*/  PRMT R180, RZ, 0x7610, R180 ;  /* 0x00007610ffb47816 */ /* 0x000fe400000000b4 */
[----:B------:R-:W-:Y:S01]  /*1d20*/  PRMT R179, RZ, 0x7610, R179 ;  /* 0x00007610ffb37816 */ /* 0x000fe200000000b3 */
[C---:B------:R-:W-:Y:S01]  /*1d30*/  IMAD.WIDE R80, R83.reuse, 0x2, R20 ;  /* 0x0000000253507825 */ /* 0x040fe200078e0214 */
[----:B------:R-:W5:Y:S03]  /*1d40*/  @!P6 LDG.E.U16 R174, desc[UR20][R74.64] ;  /* 0x000000144aaee981 */ /* 0x000f66000c1e1500 */
[----:B------:R-:W-:Y:S01]  /*1d50*/  IMAD.WIDE R82, R83, 0x2, R22 ;  /* 0x0000000253527825 */ /* 0x000fe200078e0216 */
[----:B------:R-:W5:Y:S03]  /*1d60*/  @!P6 LDG.E.U16 R181, desc[UR20][R78.64] ;  /* 0x000000144eb5e981 */ /* 0x000f66000c1e1500 */
[----:B------:R-:W-:Y:S01]  /*1d70*/  IMAD R2, R0, R25, RZ ;  /* 0x0000001900027224 */ /* 0x000fe200078e02ff */
[----:B------:R-:W5:Y:S01]  /*1d80*/  @!P6 LDG.E.U16 R180, desc[UR20][R80.64] ;  /* 0x0000001450b4e981 */ /* 0x000f62000c1e1500 */
[----:B------:R-:W-:-:S03]  /*1d90*/  IMAD.SHL.U32 R89, R24, 0x4, RZ ;  /* 0x0000000418597824 */ /* 0x000fc600078e00ff */
[----:B------:R-:W5:Y:S01]  /*1da0*/  @!P6 LDG.E.U16 R179, desc[UR20][R82.64] ;  /* 0x0000001452b3e981 */ /* 0x000f62000c1e1500 */
[C---:B------:R-:W-:Y:S01]  /*1db0*/  LEA R112, P6, R2.reuse, UR14, 0x1 ;  /* 0x0000000e02707c11 */ /* 0x040fe2000f8c08ff */
[C---:B------:R-:W-:Y:S01]  /*1dc0*/  IMAD.WIDE R76, R89.reuse, 0x2, R18 ;  /* 0x00000002594c7825 */ /* 0x040fe200078e0212 */
[----:B------:R-:W-:Y:S02]  /*1dd0*/  PRMT R178, RZ, 0x7610, R178 ;  /* 0x00007610ffb27816 */ /* 0x000fe400000000b2 */
[----:B------:R-:W-:Y:S01]  /*1de0*/  PRMT R177, RZ, 0x7610, R177 ;  /* 0x00007610ffb17816 */ /* 0x000fe200000000b1 */
[C---:B------:R-:W-:Y:S01]  /*1df0*/  IMAD.WIDE R84, R89.reuse, 0x2, R16 ;  /* 0x0000000259547825 */ /* 0x040fe200078e0210 */
[----:B------:R-:W-:Y:S02]  /*1e00*/  PRMT R176, RZ, 0x7610, R176 ;  /* 0x00007610ffb07816 */ /* 0x000fe400000000b0 */
[----:B------:R-:W-:Y:S01]  /*1e10*/  PRMT R175, RZ, 0x7610, R175 ;  /* 0x00007610ffaf7816 */ /* 0x000fe200000000af */
[C---:B------:R-:W-:Y:S01]  /*1e20*/  IMAD.WIDE R86, R89.reuse, 0x2, R20 ;  /* 0x0000000259567825 */ /* 0x040fe200078e0214 */
[----:B------:R-:W-:Y:S01]  /*1e30*/  LEA.HI.X.SX32 R114, R2, UR15, 0x1, P6 ;  /* 0x0000000f02727c11 */ /* 0x000fe2000b0f0eff */
[----:B------:R-:W5:Y:S02]  /*1e40*/  @!P4 LDG.E.U16 R178, desc[UR20][R76.64] ;  /* 0x000000144cb2c981 */ /* 0x000f64000c1e1500 */
[----:B------:R-:W-:Y:S01]  /*1e50*/  IMAD.WIDE R88, R89, 0x2, R22 ;  /* 0x0000000259587825 */ /* 0x000fe200078e0216 */
[----:B------:R-:W-:Y:S01]  /*1e60*/  PRMT R190, RZ, 0x7610, R190 ;  /* 0x00007610ffbe7816 */ /* 0x000fe200000000be */
[----:B------:R-:W5:Y:S02]  /*1e70*/  @!P4 LDG.E.U16 R177, desc[UR20][R84.64] ;  /* 0x0000001454b1c981 */ /* 0x000f64000c1e1500 */
[----:B------:R-:W-:-:S02]  /*1e80*/  VIADD R3, R108, 0xfffffff1 ;  /* 0xfffffff16c037836 */ /* 0x000fc40000000000 */
[----:B------:R-:W-:Y:S01]  /*1e90*/  IMAD R107, R24, 0x5, RZ ;  /* 0x00000005186b7824 */ /* 0x000fe200078e02ff */
[----:B------:R-:W5:Y:S01]  /*1ea0*/  @!P4 LDG.E.U16 R176, desc[UR20][R86.64] ;  /* 0x0000001456b0c981 */ /* 0x000f62000c1e1500 */
[----:B-1----:R-:W-:Y:S01]  /*1eb0*/  IMAD R2, R8, UR5, RZ ;  /* 0x0000000508027c24 */ /* 0x002fe2000f8e02ff */
[----:B------:R-:W-:Y:S01]  /*1ec0*/  PRMT R189, RZ, 0x7610, R189 ;  /* 0x00007610ffbd7816 */ /* 0x000fe200000000bd */
[----:B------:R-:W-:Y:S01]  /*1ed0*/  IMAD R101, R24, 0xc, RZ ;  /* 0x0000000c18657824 */ /* 0x000fe200078e02ff */
[----:B------:R-:W5:Y:S01]  /*1ee0*/  @!P4 LDG.E.U16 R175, desc[UR20][R88.64] ;  /* 0x0000001458afc981 */ /* 0x000f62000c1e1500 */
[----:B------:R-:W-:Y:S01]  /*1ef0*/  ISETP.GE.U32.AND P4, PT, R3, 0x7fffffe2, PT ;  /* 0x7fffffe20300780c */ /* 0x000fe20003f86070 */
[C---:B------:R-:W-:Y:S01]  /*1f00*/  IMAD.WIDE R94, R107.reuse, 0x2, R18 ;  /* 0x000000026b5e7825 */ /* 0x040fe200078e0212 */
[----:B------:R-:W-:Y:S02]  /*1f10*/  PRMT R188, RZ, 0x7610, R188 ;  /* 0x00007610ffbc7816 */ /* 0x000fe400000000bc */
[----:B------:R-:W-:Y:S01]  /*1f20*/  PRMT R187, RZ, 0x7610, R187 ;  /* 0x00007610ffbb7816 */ /* 0x000fe200000000bb */
[C---:B------:R-:W-:Y:S01]  /*1f30*/  IMAD.WIDE R102, R107.reuse, 0x2, R16 ;  /* 0x000000026b667825 */ /* 0x040fe200078e0210 */
[----:B------:R-:W-:Y:S01]  /*1f40*/  LEA R90, P6, R2, R112, 0x1 ;  /* 0x00000070025a7211 */ /* 0x000fe200078c08ff */
[----:B------:R-:W5:Y:S02]  /*1f50*/  @!P0 LDG.E.U16 R190, desc[UR20][R94.64] ;  /* 0x000000145ebe8981 */ /* 0x000f64000c1e1500 */
[----:B------:R-:W-:Y:S01]  /*1f60*/  IMAD.WIDE R104, R107, 0x2, R20 ;  /* 0x000000026b687825 */ /* 0x000fe200078e0214 */
[----:B------:R-:W-:Y:S01]  /*1f70*/  PRMT R186, RZ, 0x7610, R186 ;  /* 0x00007610ffba7816 */ /* 0x000fe200000000ba */
[----:B------:R-:W5:Y:S02]  /*1f80*/  @!P0 LDG.E.U16 R189, desc[UR20][R102.64] ;  /* 0x0000001466bd8981 */ /* 0x000f64000c1e1500 */
[----:B------:R-:W-:-:S02]  /*1f90*/  IMAD R3, R10, UR5, RZ ;  /* 0x000000050a037c24 */ /* 0x000fc4000f8e02ff */
[----:B------:R-:W-:Y:S01]  /*1fa0*/  IMAD.WIDE R106, R107, 0x2, R22 ;  /* 0x000000026b6a7825 */ /* 0x000fe200078e0216 */
[----:B------:R-:W-:Y:S01]  /*1fb0*/  PRMT R193, RZ, 0x7610, R193 ;  /* 0x00007610ffc17816 */ /* 0x000fe200000000c1 */
[----:B------:R-:W5:Y:S02]  /*1fc0*/  @!P0 LDG.E.U16 R188, desc[UR20][R104.64] ;  /* 0x0000001468bc8981 */ /* 0x000f64000c1e1500 */
[----:B------:R-:W-:Y:S01]  /*1fd0*/  IMAD R4, R11, UR5, RZ ;  /* 0x000000050b047c24 */ /* 0x000fe2000f8e02ff */
[----:B------:R-:W-:Y:S01]  /*1fe0*/  PRMT R192, RZ, 0x7610, R192 ;  /* 0x00007610ffc07816 */ /* 0x000fe200000000c0 */
[C---:B------:R-:W-:Y:S01]  /*1ff0*/  IMAD.WIDE R92, R101.reuse, 0x2, R18 ;  /* 0x00000002655c7825 */ /* 0x040fe200078e0212 */
[----:B------:R-:W-:Y:S01]  /*2000*/  PRMT R191, RZ, 0x7610, R191 ;  /* 0x00007610ffbf7816 */ /* 0x000fe200000000bf */
[----:B------:R-:W5:Y:S01]  /*2010*/  @!P0 LDG.E.U16 R187, desc[UR20][R106.64] ;  /* 0x000000146abb8981 */ /* 0x000f62000c1e1500 */
[----:B------:R-:W-:Y:S01]  /*2020*/  LEA.HI.X.SX32 R91, R2, R114, 0x1, P6 ;  /* 0x00000072025b7211 */ /* 0x000fe200030f0eff */
[----:B------:R-:W-:Y:S01]  /*2030*/  IMAD.WIDE R96, R101, 0x2, R16 ;  /* 0x0000000265607825 */ /* 0x000fe200078e0210 */
[-C--:B------:R-:W-:Y:S01]  /*2040*/  LEA R14, P6, R3, R112.reuse, 0x1 ;  /* 0x00000070030e7211 */ /* 0x080fe200078c08ff */
[----:B------:R-:W5:Y:S02]  /*2050*/  @!P5 LDG.E.U16 R186, desc[UR20][R92.64] ;  /* 0x000000145cbad981 */ /* 0x000f64000c1e1500 */
[C---:B------:R-:W-:Y:S01]  /*2060*/  IMAD.WIDE R98, R101.reuse, 0x2, R20 ;  /* 0x0000000265627825 */ /* 0x040fe200078e0214 */
[----:B------:R-:W-:Y:S01]  /*2070*/  LEA R12, P0, R4, R112, 0x1 ;  /* 0x00000070040c7211 */ /* 0x000fe200078008ff */
[----:B------:R-:W5:Y:S02]  /*2080*/  @!P5 LDG.E.U16 R193, desc[UR20][R96.64] ;  /* 0x0000001460c1d981 */ /* 0x000f64000c1e1500 */
[----:B------:R-:W-:-:S02]  /*2090*/  IMAD.WIDE R100, R101, 0x2, R22 ;  /* 0x0000000265647825 */ /* 0x000fc400078e0216 */
[----:B------:R-:W5:Y:S02]  /*20a0*/  @!P5 LDG.E.U16 R192, desc[UR20][R98.64] ;  /* 0x0000001462c0d981 */ /* 0x000f64000c1e1500 */
[----:B------:R-:W-:Y:S02]  /*20b0*/  IMAD R5, R5, UR5, RZ ;  /* 0x0000000505057c24 */ /* 0x000fe4000f8e02ff */
[----:B------:R-:W-:Y:S01]  /*20c0*/  IMAD R7, R13, UR5, RZ ;  /* 0x000000050d077c24 */ /* 0x000fe2000f8e02ff */
[----:B------:R-:W5:Y:S01]  /*20d0*/  @!P5 LDG.E.U16 R191, desc[UR20][R100.64] ;  /* 0x0000001464bfd981 */ /* 0x000f62000c1e1500 */
[----:B------:R-:W-:Y:S02]  /*20e0*/  IMAD R109, R9, UR5, RZ ;  /* 0x00000005096d7c24 */ /* 0x000fe4000f8e02ff */
[----:B------:R-:W-:Y:S01]  /*20f0*/  IMAD R111, R15, UR5, RZ ;  /* 0x000000050f6f7c24 */ /* 0x000fe2000f8e02ff */
[----:B------:R-:W-:Y:S01]  /*2100*/  LEA.HI.X.SX32 R15, R3, R114, 0x1, P6 ;  /* 0x00000072030f7211 */ /* 0x000fe200030f0eff */
[----:B------:R-:W-:Y:S01]  /*2110*/  IMAD R110, R110, UR5, RZ ;  /* 0x000000056e6e7c24 */ /* 0x000fe2000f8e02ff */
[-C--:B------:R-:W-:Y:S01]  /*2120*/  LEA R10, P5, R5, R112.reuse, 0x1 ;  /* 0x00000070050a7211 */ /* 0x080fe200078a08ff */
[----:B------:R-:W-:Y:S01]  /*2130*/  VIADD R173, R108, 0xf ;  /* 0x0000000f6cad7836 */ /* 0x000fe20000000000 */
[----:B------:R-:W-:-:S02]  /*2140*/  LEA R8, P6, R7, R112, 0x1 ;  /* 0x0000007007087211 */ /* 0x000fc400078c08ff */
[----:B------:R-:W-:Y:S02]  /*2150*/  LEA.HI.X.SX32 R13, R4, R114, 0x1, P0 ;  /* 0x00000072040d7211 */ /* 0x000fe400000f0eff */
[----:B------:R-:W-:Y:S01]  /*2160*/  LEA R6, P0, R109, R112, 0x1 ;  /* 0x000000706d067211 */ /* 0x000fe200078008ff */
[----:B------:R-:W-:Y:S01]  /*2170*/  VIADD R113, R108, 0xfffffff8 ;  /* 0xfffffff86c717836 */ /* 0x000fe20000000000 */
[-C--:B------:R-:W-:Y:S02]  /*2180*/  LEA.HI.X.SX32 R11, R5, R114.reuse, 0x1, P5 ;  /* 0x00000072050b7211 */ /* 0x080fe400028f0eff */
[----:B------:R-:W-:Y:S02]  /*2190*/  LEA.HI.X.SX32 R9, R7, R114, 0x1, P6 ;  /* 0x0000007207097211 */ /* 0x000fe400030f0eff */
[----:B------:R-:W-:Y:S02]  /*21a0*/  LEA R4, P5, R110, R112, 0x1 ;  /* 0x000000706e047211 */ /* 0x000fe400078a08ff */
[----:B------:R-:W-:Y:S01]  /*21b0*/  LEA.HI.X.SX32 R7, R109, R114, 0x1, P0 ;  /* 0x000000726d077211 */ /* 0x000fe200000f0eff */
[----:B------:R-:W-:Y:S01]  /*21c0*/  IMAD R115, R24, 0xd, RZ ;  /* 0x0000000d18737824 */ /* 0x000fe200078e02ff */
[----:B------:R-:W-:-:S02]  /*21d0*/  LEA R2, P6, R111, R112, 0x1 ;  /* 0x000000706f027211 */ /* 0x000fc400078c08ff */
[----:B------:R-:W-:Y:S01]  /*21e0*/  ISETP.GT.AND P0, PT, R173, 0xf, PT ;  /* 0x0000000fad00780c */ /* 0x000fe20003f04270 */
[----:B------:R-:W-:Y:S01]  /*21f0*/  VIADD R195, R108, 0xfffffff0 ;  /* 0xfffffff06cc37836 */ /* 0x000fe20000000000 */
[-C--:B------:R-:W-:Y:S02]  /*2200*/  LEA.HI.X.SX32 R5, R110, R114.reuse, 0x1, P5 ;  /* 0x000000726e057211 */ /* 0x080fe400028f0eff */
[----:B------:R-:W-:Y:S01]  /*2210*/  ISETP.GE.U32.AND P5, PT, R113, 0x7fffffe9, PT ;  /* 0x7fffffe97100780c */ /* 0x000fe20003fa6070 */
[----:B------:R-:W-:Y:S01]  /*2220*/  IMAD.WIDE R112, R115, 0x2, R20 ;  /* 0x0000000273707825 */ /* 0x000fe200078e0214 */
[----:B------:R-:W-:Y:S02]  /*2230*/  LEA.HI.X.SX32 R3, R111, R114, 0x1, P6 ;  /* 0x000000726f037211 */ /* 0x000fe400030f0eff */
[----:B------:R-:W-:Y:S01]  /*2240*/  ISETP.LT.AND P0, PT, R0, R108, P0 ;  /* 0x0000006c0000720c */ /* 0x000fe20000701270 */
[----:B------:R-:W-:Y:S01]  /*2250*/  IMAD.WIDE R108, R115, 0x2, R18 ;  /* 0x00000002736c7825 */ /* 0x000fe200078e0212 */
[----:B------:R-:W-:-:S02]  /*2260*/  PRMT R202, RZ, 0x7610, R202 ;  /* 0x00007610ffca7816 */ /* 0x000fc400000000ca */
[----:B------:R-:W-:Y:S01]  /*2270*/  PRMT R204, RZ, 0x7610, R204 ;  /* 0x00007610ffcc7816 */ /* 0x000fe200000000cc */
[C---:B------:R-:W-:Y:S01]  /*2280*/  IMAD.WIDE R110, R115.reuse, 0x2, R16 ;  /* 0x00000002736e7825 */ /* 0x040fe200078e0210 */
[----:B------:R-:W-:Y:S02]  /*2290*/  PRMT R206, RZ, 0x7610, R206 ;  /* 0x00007610ffce7816 */ /* 0x000fe400000000ce */
[----:B------:R-:W-:Y:S01]  /*22a0*/  PRMT R208, RZ, 0x7610, R208 ;  /* 0x00007610ffd07816 */ /* 0x000fe200000000d0 */
[----:B------:R-:W-:Y:S01]  /*22b0*/  IMAD.WIDE R114, R115, 0x2, R22 ;  /* 0x0000000273727825 */ /* 0x000fe200078e0216 */
[----:B------:R-:W5:Y:S04]  /*22c0*/  @!P2 LDG.E.U16 R202, desc[UR20][R108.64] ;  /* 0x000000146ccaa981 */ /* 0x000f68000c1e1500 */
[----:B------:R-:W5:Y:S01]  /*22d0*/  @!P2 LDG.E.U16 R204, desc[UR20][R110.64] ;  /* 0x000000146ecca981 */ /* 0x000f62000c1e1500 */
[----:B------:R-:W-:-:S03]  /*22e0*/  IMAD R129, R24, 0x6, RZ ;  /* 0x0000000618817824 */ /* 0x000fc600078e02ff */
[----:B------:R-:W5:Y:S01]  /*22f0*/  @!P2 LDG.E.U16 R206, desc[UR20][R112.64] ;  /* 0x0000001470cea981 */ /* 0x000f62000c1e1500 */
[----:B------:R-:W-:-:S03]  /*2300*/  IMAD R135, R24, 0xe, RZ ;  /* 0x0000000e18877824 */ /* 0x000fc600078e02ff */
[----:B------:R-:W5:Y:S01]  /*2310*/  @!P2 LDG.E.U16 R208, desc[UR20][R114.64] ;  /* 0x0000001472d0a981 */ /* 0x000f62000c1e1500 */
[----:B------:R-:W-:Y:S01]  /*2320*/  ISETP.GE.U32.AND P2, PT, R195, 0x7fffffe1, PT ;  /* 0x7fffffe1c300780c */ /* 0x000fe20003f46070 */
[C---:B------:R-:W-:Y:S02]  /*2330*/  IMAD R141, R24.reuse, 0x7, RZ ;  /* 0x00000007188d7824 */ /* 0x040fe400078e02ff */
[----:B------:R-:W-:Y:S01]  /*2340*/  IMAD R147, R24, 0xf, RZ ;  /* 0x0000000f18937824 */ /* 0x000fe200078e02ff */
[----:B------:R-:W-:Y:S01]  /*2350*/  PRMT R203, RZ, 0x7610, R203 ;  /* 0x00007610ffcb7816 */ /* 0x000fe200000000cb */
[----:B------:R-:W-:Y:S01]  /*2360*/  IMAD.WIDE R116, R129, 0x2, R18 ;  /* 0x0000000281747825 */ /* 0x000fe200078e0212 */
[----:B------:R-:W-:Y:S02]  /*2370*/  PRMT R205, RZ, 0x7610, R205 ;  /* 0x00007610ffcd7816 */ /* 0x000fe400000000cd */
[----:B------:R-:W-:Y:S01]  /*2380*/  PRMT R207, RZ, 0x7610, R207 ;  /* 0x00007610ffcf7816 */ /* 0x000fe200000000cf */
[----:B------:R-:W-:Y:S01]  /*2390*/  IMAD.WIDE R118, R135, 0x2, R18 ;  /* 0x0000000287767825 */ /* 0x000fe200078e0212 */
[----:B------:R-:W-:Y:S01]  /*23a0*/  PRMT R209, RZ, 0x7610, R209 ;  /* 0x00007610ffd17816 */ /* 0x000fe200000000d1 */
[----:B------:R-:W5:Y:S01]  /*23b0*/  @!P3 LDG.E.U16 R203, desc[UR20][R116.64] ;  /* 0x0000001474cbb981 */ /* 0x000f62000c1e1500 */
[----:B------:R-:W-:Y:S01]  /*23c0*/  PRMT R219, RZ, 0x7610, R219 ;  /* 0x00007610ffdb7816 */ /* 0x000fe200000000db */
[----:B------:R-:W-:Y:S01]  /*23d0*/  IMAD.WIDE R124, R129, 0x2, R16 ;  /* 0x00000002817c7825 */ /* 0x000fe200078e0210 */
[----:B------:R-:W-:-:S02]  /*23e0*/  PRMT R221, RZ, 0x7610, R221 ;  /* 0x00007610ffdd7816 */ /* 0x000fc400000000dd */
[----:B------:R-:W-:Y:S01]  /*23f0*/  PRMT R223, RZ, 0x7610, R223 ;  /* 0x00007610ffdf7816 */ /* 0x000fe200000000df */
[----:B------:R-:W-:Y:S01]  /*2400*/  IMAD.WIDE R126, R129, 0x2, R20 ;  /* 0x00000002817e7825 */ /* 0x000fe200078e0214 */
[----:B------:R-:W-:Y:S01]  /*2410*/  PRMT R225, RZ, 0x7610, R225 ;  /* 0x00007610ffe17816 */ /* 0x000fe200000000e1 */
[----:B------:R-:W5:Y:S01]  /*2420*/  @!P4 LDG.E.U16 R219, desc[UR20][R118.64] ;  /* 0x0000001476dbc981 */ /* 0x000f62000c1e1500 */
[----:B------:R-:W-:Y:S01]  /*2430*/  PRMT R211, RZ, 0x7610, R211 ;  /* 0x00007610ffd37816 */ /* 0x000fe200000000d3 */
[C---:B------:R-:W-:Y:S01]  /*2440*/  IMAD.WIDE R130, R135.reuse, 0x2, R16 ;  /* 0x0000000287827825 */ /* 0x040fe200078e0210 */
[----:B------:R-:W-:Y:S01]  /*2450*/  PRMT R213, RZ, 0x7610, R213 ;  /* 0x00007610ffd57816 */ /* 0x000fe200000000d5 */
[----:B------:R-:W5:Y:S01]  /*2460*/  @!P3 LDG.E.U16 R205, desc[UR20][R124.64] ;  /* 0x000000147ccdb981 */ /* 0x000f62000c1e1500 */
[----:B------:R-:W-:Y:S01]  /*2470*/  PRMT R215, RZ, 0x7610, R215 ;  /* 0x00007610ffd77816 */ /* 0x000fe200000000d7 */
[----:B------:R-:W-:Y:S01]  /*2480*/  IMAD.WIDE R132, R135, 0x2, R20 ;  /* 0x0000000287847825 */ /* 0x000fe200078e0214 */
        /* <DEDUP_REMOVED lines=25> */
[----:B------:R-:W5:Y:S02]  /*2620*/  @!P5 LDG.E.U16 R213, desc[UR20][R136.64] ;  /* 0x0000001488d5d981 */ /* 0x000f64000c1e1500 */
[----:B------:R-:W-:-:S02]  /*2630*/  IMAD.WIDE R142, R147, 0x2, R16 ;  /* 0x00000002938e7825 */ /* 0x000fc400078e0210 */
[----:B------:R-:W5:Y:S02]  /*2640*/  @!P5 LDG.E.U16 R215, desc[UR20][R138.64] ;  /* 0x000000148ad7d981 */ /* 0x000f64000c1e1500 */
[----:B------:R-:W-:Y:S02]  /*2650*/  IMAD.WIDE R144, R147, 0x2, R20 ;  /* 0x0000000293907825 */ /* 0x000fe400078e0214 */
[----:B------:R-:W5:Y:S02]  /*2660*/  @!P2 LDG.E.U16 R227, desc[UR20][R122.64] ;  /* 0x000000147ae3a981 */ /* 0x000f64000c1e1500 */
[--C-:B------:R-:W-:Y:S02]  /*2670*/  IMAD.WIDE R140, R141, 0x2, R22.reuse ;  /* 0x000000028d8c7825 */ /* 0x100fe400078e0216 */
[----:B------:R-:W5:Y:S02]  /*2680*/  @!P2 LDG.E.U16 R229, desc[UR20][R142.64] ;  /* 0x000000148ee5a981 */ /* 0x000f64000c1e1500 */
[----:B------:R-:W-:-:S02]  /*2690*/  IMAD.WIDE R146, R147, 0x2, R22 ;  /* 0x0000000293927825 */ /* 0x000fc400078e0216 */
[----:B------:R-:W5:Y:S04]  /*26a0*/  @!P5 LDG.E.U16 R217, desc[UR20][R140.64] ;  /* 0x000000148cd9d981 */ /* 0x000f68000c1e1500 */
[----:B------:R-:W5:Y:S04]  /*26b0*/  @!P2 LDG.E.U16 R231, desc[UR20][R144.64] ;  /* 0x0000001490e7a981 */ /* 0x000f68000c1e1500 */
[----:B------:R-:W5:Y:S04]  /*26c0*/  @!P2 LDG.E.U16 R233, desc[UR20][R146.64] ;  /* 0x0000001492e9a981 */ /* 0x000f68000c1e1500 */
[----:B------:R-:W5:Y:S04]  /*26d0*/  @P0 LDG.E.U16 R235, desc[UR20][R90.64] ;  /* 0x000000145aeb0981 */ /* 0x000f68000c1e1500 */
[----:B------:R-:W5:Y:S04]  /*26e0*/  @P0 LDG.E.U16 R237, desc[UR20][R14.64] ;  /* 0x000000140eed0981 */ /* 0x000f68000c1e1500 */
[----:B------:R-:W5:Y:S04]  /*26f0*/  @P0 LDG.E.U16 R239, desc[UR20][R12.64] ;  /* 0x000000140cef0981 */ /* 0x000f68000c1e1500 */
[----:B------:R-:W5:Y:S04]  /*2700*/  @P0 LDG.E.U16 R241, desc[UR20][R10.64] ;  /* 0x000000140af10981 */ /* 0x000f68000c1e1500 */
[----:B------:R-:W5:Y:S04]  /*2710*/  @P0 LDG.E.U16 R243, desc[UR20][R8.64] ;  /* 0x0000001408f30981 */ /* 0x000f68000c1e1500 */
[----:B------:R-:W5:Y:S04]  /*2720*/  @P0 LDG.E.U16 R245, desc[UR20][R6.64] ;  /* 0x0000001406f50981 */ /* 0x000f68000c1e1500 */
[----:B------:R-:W5:Y:S04]  /*2730*/  @P0 LDG.E.U16 R247, desc[UR20][R4.64] ;  /* 0x0000001404f70981 */ /* 0x000f68000c1e1500 */
[----:B------:R-:W5:Y:S01]  /*2740*/  @P0 LDG.E.U16 R249, desc[UR20][R2.64] ;  /* 0x0000001402f90981 */ /* 0x000f62000c1e1500 */
[----:B------:R-:W-:Y:S01]  /*2750*/  IMAD.SHL.U32 R201, R149, 0x2, RZ ;  /* 0x0000000295c97824 */ /* 0x000fe200078e00ff */
[----:B------:R-:W-:-:S04]  /*2760*/  @!UP1 UIADD3 UR4, UPT, UPT, -UR4, 0x100000, URZ ;  /* 0x0010000004049890 */ /* 0x000fc8000fffe1ff */
[----:B------:R-:W-:Y:S02]  /*2770*/  @!UP1 USHF.L.U32 UR5, UR4, 0xb, URZ ;  /* 0x0000000b04059899 */ /* 0x000fe400080006ff */
[----:B------:R-:W-:Y:S01]  /*2780*/  @!UP1 USHF.L.U32 UR4, UR4, 0x1, URZ ;  /* 0x0000000104049899 */ /* 0x000fe200080006ff */
[----:B------:R-:W-:Y:S02]  /*2790*/  LOP3.LUT R212, R149, 0x40, RZ, 0xc0, !PT ;  /* 0x0000004095d47812 */ /* 0x000fe400078ec0ff */
[----:B------:R-:W-:Y:S02]  /*27a0*/  LOP3.LUT R201, R201, 0x7e, RZ, 0xc0, !PT ;  /* 0x0000007ec9c97812 */ /* 0x000fe400078ec0ff */
[----:B------:R-:W-:Y:S01]  /*27b0*/  SHF.R.S32.HI R210, RZ, 0x6, R149 ;  /* 0x00000006ffd27819 */ /* 0x000fe20000011495 */
[----:B------:R-:W-:Y:S02]  /*27c0*/  VOTEU.ALL UP1, P1 ;  /* 0x0000000000ff7886 */ /* 0x000fe40000820000 */
[----:B------:R-:W-:Y:S01]  /*27d0*/  IMAD R149, R212, 0x20, R201 ;  /* 0x00000020d4957824 */ /* 0x000fe200078e02c9 */
[----:B------:R-:W-:-:S02]  /*27e0*/  SGXT R210, R210, 0x1 ;  /* 0x00000001d2d2781a */ /* 0x000fc40000000200 */
[----:B------:R-:W-:Y:S01]  /*27f0*/  ISETP.NE.U32.AND P0, PT, R194, RZ, PT ;  /* 0x000000ffc200720c */ /* 0x000fe20003f05070 */
[----:B------:R0:W1:Y:S01]  /*2800*/  @!UP1 SYNCS.EXCH.64 URZ, [UR9+0x9008], UR4 ;  /* 0x0090080409ff95b2 */ /* 0x0000620008000100 */
[----:B------:R-:W-:Y:S01]  /*2810*/  LOP3.LUT R194, R201, 0x90, R210, 0x78, !PT ;  /* 0x00000090c9c27812 */ /* 0x000fe200078e78d2 */
[----:B--2---:R2:W-:Y:S01]  /*2820*/  STS.U16 [R149+UR9], R153 ;  /* 0x0000009995007988 */ /* 0x0045e20008000409 */
[----:B------:R-:W-:-:S03]  /*2830*/  LOP3.LUT R201, R149, 0x10, RZ, 0x3c, !PT ;  /* 0x0000001095c97812 */ /* 0x000fc600078e3cff */
[----:B------:R0:W-:Y:S04]  /*2840*/  STS.U16 [R149+UR9+0x400], R148 ;  /* 0x0004009495007988 */ /* 0x0001e80008000409 */
[----:B------:R3:W-:Y:S01]  /*2850*/  STS.U16 [R149+UR9+0x3400], R150 ;  /* 0x0034009695007988 */ /* 0x0007e20008000409 */
[----:B--2---:R-:W-:-:S03]  /*2860*/  LOP3.LUT R153, R149, 0x20, RZ, 0x3c, !PT ;  /* 0x0000002095997812 */ /* 0x004fc600078e3cff */
[----:B------:R2:W-:Y:S01]  /*2870*/  STS.U16 [R149+UR9+0x2400], R151 ;  /* 0x0024009795007988 */ /* 0x0005e20008000409 */
[----:B0-----:R-:W-:-:S03]  /*2880*/  LOP3.LUT R148, R149, 0x30, RZ, 0x3c, !PT ;  /* 0x0000003095947812 */ /* 0x001fc600078e3cff */
[----:B---3--:R-:W-:Y:S01]  /*2890*/  STS.U16 [R149+UR9+0x1000], R164 ;  /* 0x001000a495007988 */ /* 0x008fe20008000409 */
[----:B------:R-:W-:-:S03]  /*28a0*/  LOP3.LUT R150, R149, 0x40, RZ, 0x3c, !PT ;  /* 0x0000004095967812 */ /* 0x000fc600078e3cff */
[----:B----4-:R-:W-:Y:S01]  /*28b0*/  STS.U16 [R149+UR9+0x2000], R163 ;  /* 0x002000a395007988 */ /* 0x010fe20008000409 */
[----:B--2---:R-:W-:-:S03]  /*28c0*/  LOP3.LUT R151, R149, 0x50, RZ, 0x3c, !PT ;  /* 0x0000005095977812 */ /* 0x004fc600078e3cff */
[----:B-----5:R-:W-:Y:S04]  /*28d0*/  STS.U16 [R149+UR9+0x3000], R162 ;  /* 0x003000a295007988 */ /* 0x020fe80008000409 */
[----:B------:R0:W-:Y:S04]  /*28e0*/  STS.U16 [R149+UR9+0x1400], R152 ;  /* 0x0014009895007988 */ /* 0x0001e80008000409 */
[----:B------:R-:W-:Y:S04]  /*28f0*/  STS.U16 [R201+UR9+0x480], R161 ;  /* 0x000480a1c9007988 */ /* 0x000fe80008000409 */
[----:B------:R-:W-:Y:S01]  /*2900*/  STS.U16 [R201+UR9+0x1480], R160 ;  /* 0x001480a0c9007988 */ /* 0x000fe20008000409 */
[----:B0-----:R-:W-:-:S03]  /*2910*/  LOP3.LUT R152, R149, 0x60, RZ, 0x3c, !PT ;  /* 0x0000006095987812 */ /* 0x001fc600078e3cff */
[----:B------:R-:W-:Y:S04]  /*2920*/  STS.U16 [R201+UR9+0x2480], R159 ;  /* 0x0024809fc9007988 */ /* 0x000fe80008000409 */
[----:B------:R-:W-:Y:S04]  /*2930*/  STS.U16 [R201+UR9+0x3480], R158 ;  /* 0x0034809ec9007988 */ /* 0x000fe80008000409 */
[----:B------:R0:W-:Y:S04]  /*2940*/  STS.U16 [R201+UR9+0x80], R154 ;  /* 0x0000809ac9007988 */ /* 0x0001e80008000409 */
[----:B------:R-:W-:Y:S04]  /*2950*/  STS.U16 [R201+UR9+0x1080], R157 ;  /* 0x0010809dc9007988 */ /* 0x000fe80008000409 */
[----:B------:R2:W-:Y:S01]  /*2960*/  STS.U16 [R201+UR9+0x2080], R156 ;  /* 0x0020809cc9007988 */ /* 0x0005e20008000409 */
[----:B0-----:R-:W-:-:S03]  /*2970*/  LOP3.LUT R154, R149, 0x70, RZ, 0x3c, !PT ;  /* 0x00000070959a7812 */ /* 0x001fc600078e3cff */
[----:B------:R0:W-:Y:S04]  /*2980*/  STS.U16 [R201+UR9+0x3080], R155 ;  /* 0x0030809bc9007988 */ /* 0x0001e80008000409 */
        /* <DEDUP_REMOVED lines=55> */
[----:B------:R3:W-:Y:S01]  /*2d00*/  STS.U16 [R194+UR9+0x8700], R249 ;  /* 0x008700f9c2007988 */ /* 0x0007e20008000409 */
[----:B-1----:R1:W-:Y:S06]  /*2d10*/  MEMBAR.ALL.CTA ;  /* 0x0000000000007992 */ /* 0x0023ec0000008000 */
[----:B-1----:R-:W1:Y:S01]  /*2d20*/  FENCE.VIEW.ASYNC.S ;  /* 0x00000000000073c6 */ /* 0x002e620000000000 */
[----:B--2---:R-:W-:Y:S01]  /*2d30*/  SHF.R.S32.HI R156, RZ, 0x1f, R173 ;  /* 0x0000001fff9c7819 */ /* 0x004fe200000114ad */
[----:B------:R-:W-:-:S03]  /*2d40*/  UIADD3 UR4, UPT, UPT, UR9, 0x4000, URZ ;  /* 0x0000400009047890 */ /* 0x000fc6000fffe0ff */
[----:B------:R-:W-:Y:S01]  /*2d50*/  LEA.HI R156, R156, R173, RZ, 0x4 ;  /* 0x000000ad9c9c7211 */ /* 0x000fe200078f20ff */
[----:B------:R-:W-:Y:S01]  /*2d60*/  USHF.R.U32.HI UR4, URZ, 0x4, UR4 ;  /* 0x00000004ff047899 */ /* 0x000fe20008011604 */
[----:B-1----:R-:W-:Y:S01]  /*2d70*/  BAR.SYNC.DEFER_BLOCKING 0x0 ;  /* 0x0000000000007b1d */ /* 0x002fe20000010000 */
[----:B------:R-:W-:Y:S02]  /*2d80*/  ISETP.LT.OR P2, PT, R173, 0x10, P0 ;  /* 0x00000010ad00780c */ /* 0x000fe40000741670 */
[----:B0-----:R-:W-:Y:S01]  /*2d90*/  SHF.R.S32.HI R155, RZ, 0x4, R156 ;  /* 0x00000004ff9b7819 */ /* 0x001fe2000001149c */
[----:B------:R-:W-:-:S03]  /*2da0*/  USGXT.U32 UR7, UR4, 0xe ;  /* 0x0000000e0407789a */ /* 0x000fc60008000000 */
[----:B------:R-:W-:Y:S01]  /*2db0*/  VIMNMX R155, PT, PT, R155, 0x1, !PT ;  /* 0x000000019b9b7848 */ /* 0x000fe20007fe0100 */
[----:B------:R-:W-:Y:S01]  /*2dc0*/  UIADD3 UR16, UP1, UPT, UR7, 0x800100, URZ ;  /* 0x0080010007107890 */ /* 0x000fe2000ff3e0ff */
[----:B------:R-:W-:-:S03]  /*2dd0*/  UMOV UR4, URZ ;  /* 0x000000ff00047c82 */ /* 0x000fc60008000000 */
[----:B------:R-:W-:Y:S01]  /*2de0*/  VIADD R155, R155, 0xffffffff ;  /* 0xffffffff9b9b7836 */ /* 0x000fe20000000000 */
[----:B------:R-:W-:-:S04]  /*2df0*/  UIADD3.X UR17, UPT, UPT, UR4, 0x40004040, URZ, UP1, !UPT ;  /* 0x4000404004117890 */ /* 0x000fc80008ffe4ff */
[----:B------:R-:W-:Y:S01]  /*2e00*/  ISETP.NE.U32.AND P3, PT, R155, RZ, PT ;  /* 0x000000ff9b00720c */ /* 0x000fe20003f65070 */
[----:B---3--:R-:W-:-:S12]  /*2e10*/  @P2 BRA `(.L_x_6) ;  /* 0x0000000000842947 */ /* 0x008fd80003800000 */
[----:B------:R-:W-:Y:S02]  /*2e20*/  USHF.R.U32.HI UR14, URZ, 0x4, UR9 ;  /* 0x00000004ff0e7899 */ /* 0x000fe40008011609 */
[----:B------:R-:W-:Y:S02]  /*2e30*/  UIADD3 UR5, UPT, UPT, UR9, 0x8000, URZ ;  /* 0x0000800009057890 */ /* 0x000fe4000fffe0ff */
[----:B------:R-:W-:Y:S01]  /*2e40*/  USGXT.U32 UR14, UR14, 0xe ;  /* 0x0000000e0e0e789a */ /* 0x000fe20008000000 */
[----:B------:R-:W-:Y:S01]  /*2e50*/  UMOV UR4, URZ ;  /* 0x000000ff00047c82 */ /* 0x000fe20008000000 */
[----:B------:R-:W-:Y:S02]  /*2e60*/  USHF.R.U32.HI UR5, URZ, 0x4, UR5 ;  /* 0x00000004ff057899 */ /* 0x000fe40008011605 */
[----:B------:R-:W-:Y:S02]  /*2e70*/  UIADD3 UR26, UP1, UPT, UR14, 0x800100, URZ ;  /* 0x008001000e1a7890 */ /* 0x000fe4000ff3e0ff */
[----:B------:R-:W-:-:S02]  /*2e80*/  USGXT.U32 UR12, UR5, 0xe ;  /* 0x0000000e050c789a */ /* 0x000fc40008000000 */
[----:B------:R-:W-:Y:S02]  /*2e90*/  UIADD3.X UR27, UPT, UPT, UR4, 0x40004040, URZ, UP1, !UPT ;  /* 0x40004040041b7890 */ /* 0x000fe40008ffe4ff */
[----:B------:R-:W-:Y:S02]  /*2ea0*/  ULOP3.LUT UR14, UR14, 0x800000, URZ, 0xfc, !UPT ;  /* 0x008000000e0e7892 */ /* 0x000fe4000f8efcff */
[----:B------:R-:W-:Y:S02]  /*2eb0*/  UIADD3 UR11, UPT, UPT, UR8, 0x40, URZ ;  /* 0x00000040080b7890 */ /* 0x000fe4000fffe0ff */
[----:B------:R-:W-:Y:S02]  /*2ec0*/  UIADD3 UR22, UPT, UPT, UR8, 0x80, URZ ;  /* 0x0000008008167890 */ /* 0x000fe4000fffe0ff */
[----:B------:R-:W-:Y:S02]  /*2ed0*/  UIADD3.64 UR18, UPT, UPT, UR26, 0x100, URZ ;  /* 0x000001001a127897 */ /* 0x000fe4000fffe0ff */
[----:B------:R-:W-:-:S02]  /*2ee0*/  UIADD3 UR23, UPT, UPT, UR8, 0xc0, URZ ;  /* 0x000000c008177890 */ /* 0x000fc4000fffe0ff */
[----:B------:R-:W-:Y:S01]  /*2ef0*/  UIADD3.64 UR24, UPT, UPT, UR26, 0x200, URZ ;  /* 0x000002001a187897 */ /* 0x000fe2000fffe0ff */
[----:B------:R-:W-:Y:S01]  /*2f00*/  UMOV UR28, 0x0 ;  /* 0x00000000001c7882 */ /* 0x000fe20000000000 */
[----:B------:R-:W-:Y:S01]  /*2f10*/  UMOV UR29, 0x8108490 ;  /* 0x08108490001d7882 */ /* 0x000fe20000000000 */
[----:B------:R-:W-:Y:S01]  /*2f20*/  UMOV UR13, 0xc0004010 ;  /* 0xc0004010000d7882 */ /* 0x000fe20000000000 */
[----:B------:R-:W-:Y:S01]  /*2f30*/  UMOV UR15, 0x40004040 ;  /* 0x40004040000f7882 */ /* 0x000fe20000000000 */
[----:B------:R-:W-:Y:S01]  /*2f40*/  UMOV UR30, 0x0 ;  /* 0x00000000001e7882 */ /* 0x000fe20000000000 */
[----:B------:R-:W-:Y:S01]  /*2f50*/  UMOV UR31, 0x8108490 ;  /* 0x08108490001f7882 */ /* 0x000fe20000000000 */
[----:B------:R-:W-:Y:S01]  /*2f60*/  UMOV UR32, 0x0 ;  /* 0x0000000000207882 */ /* 0x000fe20000000000 */
[----:B------:R-:W-:Y:S01]  /*2f70*/  UMOV UR33, 0x8108490 ;  /* 0x0810849000217882 */ /* 0x000fe20000000000 */
[----:B------:R-:W-:Y:S01]  /*2f80*/  UMOV UR4, UR6 ;  /* 0x0000000600047c82 */ /* 0x000fe20008000000 */
[----:B------:R-:W-:Y:S01]  /*2f90*/  UMOV UR5, URZ ;  /* 0x000000ff00057c82 */ /* 0x000fe20008000000 */
[----:B------:R0:W-:Y:S01]  /*2fa0*/  UTCHMMA gdesc[UR14], gdesc[UR12], tmem[UR8], tmem[UR28], idesc[UR29], !UPT ;  /* 0x00ff1c0c0e0075ea */ /* 0x0001e2000f800008 */
[----:B------:R-:W-:Y:S01]  /*2fb0*/  UMOV UR34, 0x0 ;  /* 0x0000000000227882 */ /* 0x000fe20000000000 */
[----:B------:R-:W-:Y:S01]  /*2fc0*/  UMOV UR35, 0x8108490 ;  /* 0x0810849000237882 */ /* 0x000fe20000000000 */
[----:B------:R0:W-:Y:S01]  /*2fd0*/  UTCHMMA gdesc[UR26], gdesc[UR12], tmem[UR11], tmem[UR30], idesc[UR31], !UPT ;  /* 0x00ff1e0c1a0075ea */ /* 0x0001e2000f80000b */
[----:B------:R-:W-:Y:S01]  /*2fe0*/  UMOV UR4, UR4 ;  /* 0x0000000400047c82 */ /* 0x000fe20008000000 */
[----:B------:R0:W-:Y:S01]  /*2ff0*/  UTCHMMA gdesc[UR18], gdesc[UR12], tmem[UR22], tmem[UR32], idesc[UR33], !UPT ;  /* 0x00ff200c120075ea */ /* 0x0001e2000f800016 */
[----:B------:R0:W-:Y:S01]  /*3000*/  UTCHMMA gdesc[UR24], gdesc[UR12], tmem[UR23], tmem[UR34], idesc[UR35], !UPT ;  /* 0x00ff220c180075ea */ /* 0x0001e2000f800017 */
[----:B------:R0:W-:Y:S01]  /*3010*/  UTCBAR [UR4], URZ ;  /* 0x000000ff040073e9 */ /* 0x0001e200080000ff */
[----:B------:R-:W-:Y:S01]  /*3020*/  NOP ;  /* 0x0000000000007918 */ /* 0x000fe20000000000 */
.L_x_6:
[----:B0-----:R-:W-:Y:S01]  /*3030*/  UMOV UR4, URZ ;  /* 0x000000ff00047c82 */ /* 0x001fe20008000000 */
[----:B------:R-:W-:Y:S02]  /*3040*/  IMAD.SHL.U32 R245, R24, 0x10, RZ ;  /* 0x0000001018f57824 */ /* 0x000fe400078e00ff */
[----:B------:R-:W-:Y:S01]  /*3050*/  IMAD.SHL.U32 R247, R25, 0x10, RZ ;  /* 0x0000001019f77824 */ /* 0x000fe200078e00ff */
[----:B------:R-:W-:Y:S06]  /*3060*/  @!P3 BRA `(.L_x_7) ;  /* 0x000000140090b947 */ /* 0x000fec0003800000 */
[----:B------:R-:W-:Y:S02]  /*3070*/  UIADD3 UR5, UPT, UPT, UR9, 0x8800, URZ ;  /* 0x0000880009057890 */ /* 0x000fe4000fffe0ff */
[----:B------:R-:W-:Y:S02]  /*3080*/  ULOP3.LUT UR14, UR7, 0x800000, URZ, 0xfc, !UPT ;  /* 0x00800000070e7892 */ /* 0x000fe4000f8efcff */
[----:B------:R-:W-:Y:S02]  /*3090*/  USHF.R.U32.HI UR5, URZ, 0x4, UR5 ;  /* 0x00000004ff057899 */ /* 0x000fe40008011605 */
[----:B------:R-:W-:Y:S02]  /*30a0*/  UIADD3.64 UR22, UPT, UPT, UR16, 0x100, URZ ;  /* 0x0000010010167897 */ /* 0x000fe4000fffe0ff */
[----:B------:R-:W-:Y:S02]  /*30b0*/  USGXT.U32 UR12, UR5, 0xe ;  /* 0x0000000e050c789a */ /* 0x000fe40008000000 */
[----:B------:R-:W-:Y:S01]  /*30c0*/  UIADD3.64 UR24, UPT, UPT, UR16, 0x200, URZ ;  /* 0x0000020010187897 */ /* 0x000fe2000fffe0ff */
[----:B------:R-:W-:Y:S01]  /*30d0*/  UMOV UR11, 0x1 ;  /* 0x00000001000b7882 */ /* 0x000fe20000000000 */
[----:B------:R-:W-:Y:S01]  /*30e0*/  UMOV UR5, URZ ;  /* 0x000000ff00057c82 */ /* 0x000fe20008000000 */
[----:B------:R-:W-:-:S09]  /*30f0*/  UMOV UR13, 0xc0004010 ;  /* 0xc0004010000d7882 */ /* 0x000fd20000000000 */
.L_x_10:
[----:B------:R-:W-:Y:S01]  /*3100*/  USHF.L.U32 UR4, UR4, 0x1f, URZ ;  /* 0x0000001f04047899 */ /* 0x000fe200080006ff */
[----:B------:R-:W-:-:S04]  /*3110*/  IMAD.WIDE R4, R247, 0x2, R4 ;  /* 0x00000002f7047825 */ /* 0x000fc800078e0204 */
[----:B------:R-:W-:-:S04]  /*3120*/  IMAD.WIDE R6, R247, 0x2, R6 ;  /* 0x00000002f7067825 */ /* 0x000fc800078e0206 */
[----:B0-----:R-:W-:-:S04]  /*3130*/  IMAD.U32 R24, RZ, RZ, UR4 ;  /* 0x00000004ff187e24 */ /* 0x001fc8000f8e00ff */
[----:B------:R-:W0:Y:S02]  /*3140*/  SYNCS.PHASECHK.TRANS64.TRYWAIT P2, [UR6], R24 ;  /* 0x00000018ff0075a7 */ /* 0x000e240008041106 */
[----:B0-----:R-:W-:Y:S05]  /*3150*/  @!P2 BRA `(.L_x_8) ;  /* 0x0000007c0014a947 */ /* 0x001fea0003800000 */
.L_x_16:
[----:B------:R-:W-:Y:S01]  /*3160*/  ISETP.GT.AND P6, PT, R195, RZ, PT ;  /* 0x000000ffc300720c */ /* 0x000fe20003fc4270 */
[----:B------:R-:W-:Y:S01]  /*3170*/  IMAD.WIDE R48, R245, 0x2, R48 ;  /* 0x00000002f5307825 */ /* 0x000fe200078e0230 */
[----:B------:R-:W-:Y:S02]  /*3180*/  ISETP.GT.AND P2, PT, R195, 0x1, PT ;  /* 0x00000001c300780c */ /* 0x000fe40003f44270 */
[----:B------:R-:W-:Y:S01]  /*3190*/  PRMT R24, RZ, 0x7610, R24 ;  /* 0x00007610ff187816 */ /* 0x000fe20000000018 */
[C---:B------:R-:W-:Y:S01]  /*31a0*/  IMAD.WIDE R46, R245.reuse, 0x2, R46 ;  /* 0x00000002f52e7825 */ /* 0x040fe200078e022e */
[----:B------:R-:W-:Y:S02]  /*31b0*/  PRMT R156, RZ, 0x7610, R156 ;  /* 0x00007610ff9c7816 */ /* 0x000fe4000000009c */
[----:B------:R-:W-:Y:S01]  /*31c0*/  PRMT R158, RZ, 0x7610, R158 ;  /* 0x00007610ff9e7816 */ /* 0x000fe2000000009e */
[----:B------:R-:W-:Y:S01]  /*31d0*/  IMAD.WIDE R44, R245, 0x2, R44 ;  /* 0x00000002f52c7825 */ /* 0x000fe200078e022c */
[----:B------:R-:W-:-:S02]  /*31e0*/  PRMT R160, RZ, 0x7610, R160 ;  /* 0x00007610ffa07816 */ /* 0x000fc400000000a0 */
[----:B------:R-:W-:Y:S01]  /*31f0*/  PRMT R162, RZ, 0x7610, R162 ;  /* 0x00007610ffa27816 */ /* 0x000fe200000000a2 */
[C---:B------:R-:W-:Y:S01]  /*3200*/  IMAD.WIDE R42, R245.reuse, 0x2, R42 ;  /* 0x00000002f52a7825 */ /* 0x040fe200078e022a */
[----:B------:R-:W-:Y:S02]  /*3210*/  PRMT R164, RZ, 0x7610, R164 ;  /* 0x00007610ffa47816 */ /* 0x000fe400000000a4 */
[----:B------:R-:W-:Y:S01]  /*3220*/  PRMT R166, RZ, 0x7610, R166 ;  /* 0x00007610ffa67816 */ /* 0x000fe200000000a6 */
[----:B------:R-:W-:Y:S01]  /*3230*/  IMAD.WIDE R22, R245, 0x2, R22 ;  /* 0x00000002f5167825 */ /* 0x000fe200078e0216 */
[----:B------:R-:W-:Y:S01]  /*3240*/  PRMT R168, RZ, 0x7610, R168 ;  /* 0x00007610ffa87816 */ /* 0x000fe200000000a8 */
[----:B------:R-:W2:Y:S01]  /*3250*/  @P2 LDG.E.U16 R162, desc[UR20][R42.64] ;  /* 0x000000142aa22981 */ /* 0x000ea2000c1e1500 */
[----:B------:R-:W-:Y:S01]  /*3260*/  ISETP.GT.AND P4, PT, R195, 0x3, PT ;  /* 0x00000003c300780c */ /* 0x000fe20003f84270 */
[----:B------:R-:W-:Y:S01]  /*3270*/  IMAD.WIDE R20, R245, 0x2, R20 ;  /* 0x00000002f5147825 */ /* 0x000fe200078e0214 */
[C---:B------:R-:W-:Y:S01]  /*3280*/  ISETP.GT.AND P5, PT, R195.reuse, 0x4, PT ;  /* 0x00000004c300780c */ /* 0x040fe20003fa4270 */
[----:B------:R-:W3:Y:S01]  /*3290*/  @P6 LDG.E.U16 R160, desc[UR20][R22.64] ;  /* 0x0000001416a06981 */ /* 0x000ee2000c1e1500 */
[----:B------:R-:W-:Y:S01]  /*32a0*/  ISETP.GT.AND P3, PT, R195, 0x2, PT ;  /* 0x00000002c300780c */ /* 0x000fe20003f64270 */
[----:B------:R-:W-:-:S02]  /*32b0*/  IMAD.WIDE R16, R245, 0x2, R16 ;  /* 0x00000002f5107825 */ /* 0x000fc400078e0210 */
[----:B------:R-:W4:Y:S02]  /*32c0*/  @P6 LDG.E.U16 R158, desc[UR20][R20.64] ;  /* 0x00000014149e6981 */ /* 0x000f24000c1e1500 */
[C---:B------:R-:W-:Y:S02]  /*32d0*/  IMAD.WIDE R18, R245.reuse, 0x2, R18 ;  /* 0x00000002f5127825 */ /* 0x040fe400078e0212 */
[----:B------:R-:W5:Y:S02]  /*32e0*/  @P6 LDG.E.U16 R156, desc[UR20][R16.64] ;  /* 0x00000014109c6981 */ /* 0x000f64000c1e1500 */
[----:B------:R-:W-:Y:S02]  /*32f0*/  IMAD.WIDE R128, R245, 0x2, R128 ;  /* 0x00000002f5807825 */ /* 0x000fe400078e0280 */
[----:B------:R-:W2:Y:S01]  /*3300*/  @P6 LDG.E.U16 R24, desc[UR20][R18.64] ;  /* 0x0000001412186981 */ /* 0x000ea2000c1e1500 */
[----:B------:R-:W-:Y:S01]  /*3310*/  ISETP.GT.AND P6, PT, R195, 0x5, PT ;  /* 0x00000005c300780c */ /* 0x000fe20003fc4270 */
[----:B------:R-:W-:-:S02]  /*3320*/  IMAD.WIDE R126, R245, 0x2, R126 ;  /* 0x00000002f57e7825 */ /* 0x000fc400078e027e */
[----:B------:R-:W2:Y:S02]  /*3330*/  @P2 LDG.E.U16 R164, desc[UR20][R44.64] ;  /* 0x000000142ca42981 */ /* 0x000ea4000c1e1500 */
[C---:B------:R-:W-:Y:S02]  /*3340*/  IMAD.WIDE R124, R245.reuse, 0x2, R124 ;  /* 0x00000002f57c7825 */ /* 0x040fe400078e027c */
[----:B------:R-:W2:Y:S02]  /*3350*/  @P2 LDG.E.U16 R166, desc[UR20][R46.64] ;  /* 0x000000142ea62981 */ /* 0x000ea4000c1e1500 */
[----:B------:R-:W-:Y:S02]  /*3360*/  IMAD.WIDE R116, R245, 0x2, R116 ;  /* 0x00000002f5747825 */ /* 0x000fe400078e0274 */
[----:B------:R-:W2:Y:S01]  /*3370*/  @P2 LDG.E.U16 R168, desc[UR20][R48.64] ;  /* 0x0000001430a82981 */ /* 0x000ea2000c1e1500 */
[----:B------:R-:W-:Y:S01]  /*3380*/  ISETP.GT.AND P2, PT, R195, 0x6, PT ;  /* 0x00000006c300780c */ /* 0x000fe20003f44270 */
[----:B------:R-:W-:Y:S01]  /*3390*/  IMAD.WIDE R106, R245, 0x2, R106 ;  /* 0x00000002f56a7825 */ /* 0x000fe200078e026a */
[----:B------:R-:W-:-:S02]  /*33a0*/  PRMT R25, RZ, 0x7610, R25 ;  /* 0x00007610ff197816 */ /* 0x000fc40000000019 */
[----:B------:R-:W-:Y:S01]  /*33b0*/  PRMT R157, RZ, 0x7610, R157 ;  /* 0x00007610ff9d7816 */ /* 0x000fe2000000009d */
[C---:B------:R-:W-:Y:S01]  /*33c0*/  IMAD.WIDE R104, R245.reuse, 0x2, R104 ;  /* 0x00000002f5687825 */ /* 0x040fe200078e0268 */
[----:B------:R-:W-:Y:S02]  /*33d0*/  PRMT R159, RZ, 0x7610, R159 ;  /* 0x00007610ff9f7816 */ /* 0x000fe4000000009f */
        /* <DEDUP_REMOVED lines=10> */
[C---:B------:R-:W-:Y:S01]  /*3480*/  IMAD.WIDE R86, R245.reuse, 0x2, R86 ;  /* 0x00000002f5567825 */ /* 0x040fe200078e0256 */
[----:B------:R-:W-:Y:S01]  /*3490*/  PRMT R182, RZ, 0x7610, R182 ;  /* 0x00007610ffb67816 */ /* 0x000fe200000000b6 */
[----:B------:R-:W2:Y:S01]  /*34a0*/  @P5 LDG.E.U16 R169, desc[UR20][R88.64] ;  /* 0x0000001458a95981 */ /* 0x000ea2000c1e1500 */
[----:B------:R-:W-:Y:S01]  /*34b0*/  PRMT R184, RZ, 0x7610, R184 ;  /* 0x00007610ffb87816 */ /* 0x000fe200000000b8 */
[C---:B------:R-:W-:Y:S01]  /*34c0*/  IMAD.WIDE R84, R245.reuse, 0x2, R84 ;  /* 0x00000002f5547825 */ /* 0x040fe200078e0254 */
[----:B------:R-:W-:Y:S01]  /*34d0*/  PRMT R171, RZ, 0x7610, R171 ;  /* 0x00007610ffab7816 */ /* 0x000fe200000000ab */
[----:B------:R-:W3:Y:S01]  /*34e0*/  @P5 LDG.E.U16 R167, desc[UR20][R86.64] ;  /* 0x0000001456a75981 */ /* 0x000ee2000c1e1500 */
[----:B------:R-:W-:Y:S01]  /*34f0*/  PRMT R175, RZ, 0x7610, R175 ;  /* 0x00007610ffaf7816 */ /* 0x000fe200000000af */
[C---:B------:R-:W-:Y:S01]  /*3500*/  IMAD.WIDE R76, R245.reuse, 0x2, R76 ;  /* 0x00000002f54c7825 */ /* 0x040fe200078e024c */
[----:B------:R-:W-:Y:S01]  /*3510*/  PRMT R177, RZ, 0x7610, R177 ;  /* 0x00007610ffb17816 */ /* 0x000fe200000000b1 */
[----:B------:R-:W3:Y:S01]  /*3520*/  @P5 LDG.E.U16 R165, desc[UR20][R84.64] ;  /* 0x0000001454a55981 */ /* 0x000ee2000c1e1500 */
[----:B------:R-:W-:Y:S01]  /*3530*/  PRMT R179, RZ, 0x7610, R179 ;  /* 0x00007610ffb37816 */ /* 0x000fe200000000b3 */
[----:B------:R-:W-:-:S02]  /*3540*/  IMAD.WIDE R72, R245, 0x2, R72 ;  /* 0x00000002f5487825 */ /* 0x000fc400078e0248 */
[----:B------:R-:W3:Y:S02]  /*3550*/  @P5 LDG.E.U16 R163, desc[UR20][R76.64] ;  /* 0x000000144ca35981 */ /* 0x000ee4000c1e1500 */
[----:B------:R-:W-:-:S04]  /*3560*/  IMAD.WIDE R70, R245, 0x2, R70 ;  /* 0x00000002f5467825 */ /* 0x000fc800078e0246 */
[C---:B------:R-:W-:Y:S01]  /*3570*/  IMAD.WIDE R68, R245.reuse, 0x2, R68 ;  /* 0x00000002f5447825 */ /* 0x040fe200078e0244 */
[----:B------:R-:W3:Y:S03]  /*3580*/  @P4 LDG.E.U16 R159, desc[UR20][R70.64] ;  /* 0x00000014469f4981 */ /* 0x000ee6000c1e1500 */
[----:B------:R-:W-:Y:S01]  /*3590*/  IMAD.WIDE R66, R245, 0x2, R66 ;  /* 0x00000002f5427825 */ /* 0x000fe200078e0242 */
[----:B------:R-:W3:Y:S01]  /*35a0*/  @P4 LDG.E.U16 R157, desc[UR20][R68.64] ;  /* 0x00000014449d4981 */ /* 0x000ee2000c1e1500 */
[----:B------:R-:W-:Y:S02]  /*35b0*/  ISETP.GT.AND P5, PT, R195, 0x9, PT ;  /* 0x00000009c300780c */ /* 0x000fe40003fa4270 */
[C---:B------:R-:W-:Y:S01]  /*35c0*/  IMAD.WIDE R82, R245.reuse, 0x2, R82 ;  /* 0x00000002f5527825 */ /* 0x040fe200078e0252 */
[----:B------:R-:W3:Y:S03]  /*35d0*/  @P4 LDG.E.U16 R25, desc[UR20][R66.64] ;  /* 0x0000001442194981 */ /* 0x000ee6000c1e1500 */
[----:B------:R-:W-:Y:S01]  /*35e0*/  IMAD.WIDE R80, R245, 0x2, R80 ;  /* 0x00000002f5507825 */ /* 0x000fe200078e0250 */
[----:B------:R-:W3:Y:S01]  /*35f0*/  @P4 LDG.E.U16 R161, desc[UR20][R72.64] ;  /* 0x0000001448a14981 */ /* 0x000ee2000c1e1500 */
[----:B------:R-:W-:-:S02]  /*3600*/  ISETP.GT.AND P4, PT, R195, 0x8, PT ;  /* 0x00000008c300780c */ /* 0x000fc40003f84270 */
[C---:B------:R-:W-:Y:S01]  /*3610*/  IMAD.WIDE R78, R245.reuse, 0x2, R78 ;  /* 0x00000002f54e7825 */ /* 0x040fe200078e024e */
[----:B------:R-:W3:Y:S03]  /*3620*/  @P6 LDG.E.U16 R178, desc[UR20][R94.64] ;  /* 0x000000145eb26981 */ /* 0x000ee6000c1e1500 */
[C---:B------:R-:W-:Y:S01]  /*3630*/  IMAD.WIDE R74, R245.reuse, 0x2, R74 ;  /* 0x00000002f54a7825 */ /* 0x040fe200078e024a */
[----:B------:R-:W3:Y:S03]  /*3640*/  @P6 LDG.E.U16 R180, desc[UR20][R102.64] ;  /* 0x0000001466b46981 */ /* 0x000ee6000c1e1500 */
        /* <DEDUP_REMOVED lines=49> */
[----:B------:R-:W3:Y:S02]  /*3960*/  @P3 LDG.E.U16 R172, desc[UR20][R52.64] ;  /* 0x0000001434ac3981 */ /* 0x000ee4000c1e1500 */
[----:B------:R-:W-:-:S02]  /*3970*/  IMAD.WIDE R146, R245, 0x2, R146 ;  /* 0x00000002f5927825 */ /* 0x000fc400078e0292 */
[----:B------:R-:W3:Y:S01]  /*3980*/  @P3 LDG.E.U16 R170, desc[UR20][R50.64] ;  /* 0x0000001432aa3981 */ /* 0x000ee2000c1e1500 */
[----:B------:R-:W-:Y:S01]  /*3990*/  ISETP.GT.AND P3, PT, R195, 0x7, PT ;  /* 0x00000007c300780c */ /* 0x000fe20003f64270 */
[----:B------:R-:W-:Y:S02]  /*39a0*/  IMAD.WIDE R144, R245, 0x2, R144 ;  /* 0x00000002f5907825 */ /* 0x000fe400078e0290 */
[----:B------:R-:W3:Y:S01]  /*39b0*/  @P4 LDG.E.U16 R192, desc[UR20][R32.64] ;  /* 0x0000001420c04981 */ /* 0x000ee2000c1e1500 */
[----:B------:R-:W-:Y:S01]  /*39c0*/  ISETP.GT.AND P4, PT, R195, 0xc, PT ;  /* 0x0000000cc300780c */ /* 0x000fe20003f84270 */
[C---:B------:R-:W-:Y:S02]  /*39d0*/  IMAD.WIDE R142, R245.reuse, 0x2, R142 ;  /* 0x00000002f58e7825 */ /* 0x040fe400078e028e */
[----:B------:R-:W3:Y:S02]  /*39e0*/  @P5 LDG.E.U16 R202, desc[UR20][R34.64] ;  /* 0x0000001422ca5981 */ /* 0x000ee4000c1e1500 */
[----:B------:R-:W-:-:S02]  /*39f0*/  IMAD.WIDE R122, R245, 0x2, R122 ;  /* 0x00000002f57a7825 */ /* 0x000fc400078e027a */
[----:B------:R-:W3:Y:S02]  /*3a00*/  @P5 LDG.E.U16 R204, desc[UR20][R36.64] ;  /* 0x0000001424cc5981 */ /* 0x000ee4000c1e1500 */
[C---:B------:R-:W-:Y:S02]  /*3a10*/  IMAD.WIDE R134, R245.reuse, 0x2, R134 ;  /* 0x00000002f5867825 */ /* 0x040fe400078e0286 */
[----:B------:R-:W3:Y:S02]  /*3a20*/  @P5 LDG.E.U16 R206, desc[UR20][R38.64] ;  /* 0x0000001426ce5981 */ /* 0x000ee4000c1e1500 */
[----:B------:R-:W-:Y:S02]  /*3a30*/  IMAD.WIDE R132, R245, 0x2, R132 ;  /* 0x00000002f5847825 */ /* 0x000fe400078e0284 */
[----:B------:R-:W3:Y:S01]  /*3a40*/  @P5 LDG.E.U16 R208, desc[UR20][R40.64] ;  /* 0x0000001428d05981 */ /* 0x000ee2000c1e1500 */
[----:B------:R-:W-:Y:S01]  /*3a50*/  ISETP.GT.AND P5, PT, R195, 0xd, PT ;  /* 0x0000000dc300780c */ /* 0x000fe20003fa4270 */
[----:B------:R-:W-:-:S02]  /*3a60*/  IMAD.WIDE R130, R245, 0x2, R130 ;  /* 0x00000002f5827825 */ /* 0x000fc400078e0282 */
[----:B------:R-:W3:Y:S02]  /*3a70*/  @P6 LDG.E.U16 R210, desc[UR20][R58.64] ;  /* 0x000000143ad26981 */ /* 0x000ee4000c1e1500 */
[C---:B------:R-:W-:Y:S02]  /*3a80*/  IMAD.WIDE R118, R245.reuse, 0x2, R118 ;  /* 0x00000002f5767825 */ /* 0x040fe400078e0276 */
[----:B------:R-:W3:Y:S02]  /*3a90*/  @P6 LDG.E.U16 R212, desc[UR20][R60.64] ;  /* 0x000000143cd46981 */ /* 0x000ee4000c1e1500 */
[C---:B------:R-:W-:Y:S02]  /*3aa0*/  IMAD.WIDE R114, R245.reuse, 0x2, R114 ;  /* 0x00000002f5727825 */ /* 0x040fe400078e0272 */
[----:B------:R-:W3:Y:S02]  /*3ab0*/  @P6 LDG.E.U16 R214, desc[UR20][R62.64] ;  /* 0x000000143ed66981 */ /* 0x000ee4000c1e1500 */
[----:B------:R-:W-:-:S02]  /*3ac0*/  IMAD.WIDE R112, R245, 0x2, R112 ;  /* 0x00000002f5707825 */ /* 0x000fc400078e0270 */
[----:B------:R-:W3:Y:S01]  /*3ad0*/  @P6 LDG.E.U16 R216, desc[UR20][R64.64] ;  /* 0x0000001440d86981 */ /* 0x000ee2000c1e1500 */
[----:B------:R-:W-:Y:S01]  /*3ae0*/  ISETP.GT.AND P6, PT, R195, 0xe, PT ;  /* 0x0000000ec300780c */ /* 0x000fe20003fc4270 */
[C---:B------:R-:W-:Y:S02]  /*3af0*/  IMAD.WIDE R110, R245.reuse, 0x2, R110 ;  /* 0x00000002f56e7825 */ /* 0x040fe400078e026e */
[----:B------:R-:W3:Y:S02]  /*3b00*/  @P2 LDG.E.U16 R189, desc[UR20][R74.64] ;  /* 0x000000144abd2981 */ /* 0x000ee4000c1e1500 */
[C---:B------:R-:W-:Y:S02]  /*3b10*/  IMAD.WIDE R108, R245.reuse, 0x2, R108 ;  /* 0x00000002f56c7825 */ /* 0x040fe400078e026c */
[----:B------:R-:W3:Y:S02]  /*3b20*/  @P2 LDG.E.U16 R191, desc[UR20][R78.64] ;  /* 0x000000144ebf2981 */ /* 0x000ee4000c1e1500 */
[----:B------:R-:W-:-:S02]  /*3b30*/  IMAD.WIDE R100, R245, 0x2, R100 ;  /* 0x00000002f5647825 */ /* 0x000fc400078e0264 */
[----:B------:R-:W3:Y:S02]  /*3b40*/  @P2 LDG.E.U16 R193, desc[UR20][R80.64] ;  /* 0x0000001450c12981 */ /* 0x000ee4000c1e1500 */
[----:B------:R-:W-:Y:S02]  /*3b50*/  IMAD.WIDE R98, R245, 0x2, R98 ;  /* 0x00000002f5627825 */ /* 0x000fe400078e0262 */
[----:B------:R-:W3:Y:S01]  /*3b60*/  @P2 LDG.E.U16 R203, desc[UR20][R82.64] ;  /* 0x0000001452cb2981 */ /* 0x000ee2000c1e1500 */
[----:B------:R-:W-:Y:S01]  /*3b70*/  ISETP.GT.AND P2, PT, R195, 0xf, PT ;  /* 0x0000000fc300780c */ /* 0x000fe20003f44270 */
[C---:B------:R-:W-:Y:S01]  /*3b80*/  IMAD.WIDE R96, R245.reuse, 0x2, R96 ;  /* 0x00000002f5607825 */ /* 0x040fe200078e0260 */
[----:B------:R-:W-:Y:S02]  /*3b90*/  PRMT R205, RZ, 0x7610, R205 ;  /* 0x00007610ffcd7816 */ /* 0x000fe400000000cd */
[----:B------:R-:W-:Y:S01]  /*3ba0*/  PRMT R207, RZ, 0x7610, R207 ;  /* 0x00007610ffcf7816 */ /* 0x000fe200000000cf */
[----:B------:R-:W-:Y:S01]  /*3bb0*/  IMAD.WIDE R92, R245, 0x2, R92 ;  /* 0x00000002f55c7825 */ /* 0x000fe200078e025c */
[----:B------:R-:W-:-:S02]  /*3bc0*/  PRMT R209, RZ, 0x7610, R209 ;  /* 0x00007610ffd17816 */ /* 0x000fc400000000d1 */
        /* <DEDUP_REMOVED lines=13> */
[----:B------:R-:W-:Y:S01]  /*3ca0*/  IMAD.WIDE R120, R245, 0x2, R120 ;  /* 0x00000002f5787825 */ /* 0x000fe200078e0278 */
        /* <DEDUP_REMOVED lines=21> */
[----:B------:R-:W-:Y:S02]  /*3e00*/  IMAD.WIDE R2, R247, 0x2, R2 ;  /* 0x00000002f7027825 */ /* 0x000fe400078e0202 */
[----:B------:R-:W3:Y:S04]  /*3e10*/  @P3 LDG.E.U16 R183, desc[UR20][R136.64] ;  /* 0x0000001488b73981 */ /* 0x000ee8000c1e1500 */
        /* <DEDUP_REMOVED lines=9> */
[----:B------:R-:W3:Y:S01]  /*3eb0*/  @P2 LDG.E.U16 R227, desc[UR20][R146.64] ;  /* 0x0000001492e32981 */ /* 0x000ee2000c1e1500 */
[----:B------:R-:W-:Y:S01]  /*3ec0*/  BAR.SYNC.DEFER_BLOCKING 0x0 ;  /* 0x0000000000007b1d */ /* 0x000fe20000010000 */
[----:B------:R-:W-:-:S02]  /*3ed0*/  ISETP.GE.AND P4, PT, R0, R195, PT ;  /* 0x000000c30000720c */ /* 0x000fc40003f86270 */
[----:B------:R-:W-:Y:S02]  /*3ee0*/  PRMT R229, RZ, 0x7610, R229 ;  /* 0x00007610ffe57816 */ /* 0x000fe400000000e5 */
[----:B------:R-:W-:Y:S02]  /*3ef0*/  PRMT R231, RZ, 0x7610, R231 ;  /* 0x00007610ffe77816 */ /* 0x000fe400000000e7 */
[----:B------:R-:W-:Y:S02]  /*3f00*/  PRMT R233, RZ, 0x7610, R233 ;  /* 0x00007610ffe97816 */ /* 0x000fe400000000e9 */
[----:B------:R-:W-:Y:S02]  /*3f10*/  PRMT R235, RZ, 0x7610, R235 ;  /* 0x00007610ffeb7816 */ /* 0x000fe400000000eb */
[----:B------:R-:W-:Y:S02]  /*3f20*/  PRMT R237, RZ, 0x7610, R237 ;  /* 0x00007610ffed7816 */ /* 0x000fe400000000ed */
[----:B------:R-:W-:-:S02]  /*3f30*/  PRMT R239, RZ, 0x7610, R239 ;  /* 0x00007610ffef7816 */ /* 0x000fc400000000ef */
[----:B------:R-:W-:Y:S02]  /*3f40*/  PRMT R241, RZ, 0x7610, R241 ;  /* 0x00007610fff17816 */ /* 0x000fe400000000f1 */
[----:B------:R-:W-:Y:S01]  /*3f50*/  PRMT R243, RZ, 0x7610, R243 ;  /* 0x00007610fff37816 */ /* 0x000fe200000000f3 */
[----:B------:R-:W3:Y:S04]  /*3f60*/  @!P4 LDG.E.U16 R229, desc[UR20][R90.64] ;  /* 0x000000145ae5c981 */ /* 0x000ee8000c1e1500 */
[----:B------:R-:W3:Y:S04]  /*3f70*/  @!P4 LDG.E.U16 R231, desc[UR20][R14.64] ;  /* 0x000000140ee7c981 */ /* 0x000ee8000c1e1500 */
[----:B------:R-:W3:Y:S04]  /*3f80*/  @!P4 LDG.E.U16 R233, desc[UR20][R12.64] ;  /* 0x000000140ce9c981 */ /* 0x000ee8000c1e1500 */
[----:B------:R-:W3:Y:S04]  /*3f90*/  @!P4 LDG.E.U16 R235, desc[UR20][R10.64] ;  /* 0x000000140aebc981 */ /* 0x000ee8000c1e1500 */
[----:B------:R-:W3:Y:S04]  /*3fa0*/  @!P4 LDG.E.U16 R237, desc[UR20][R8.64] ;  /* 0x0000001408edc981 */ /* 0x000ee8000c1e1500 */
[----:B------:R-:W3:Y:S04]  /*3fb0*/  @!P4 LDG.E.U16 R239, desc[UR20][R6.64] ;  /* 0x0000001406efc981 */ /* 0x000ee8000c1e1500 */
[----:B------:R-:W3:Y:S04]  /*3fc0*/  @!P4 LDG.E.U16 R241, desc[UR20][R4.64] ;  /* 0x0000001404f1c981 */ /* 0x000ee8000c1e1500 */
[----:B------:R-:W3:Y:S04]  /*3fd0*/  @!P4 LDG.E.U16 R243, desc[UR20][R2.64] ;  /* 0x0000001402f3c981 */ /* 0x000ee8000c1e1500 */
[----:B--2---:R0:W-:Y:S04]  /*3fe0*/  STS.U16 [R149+UR9+0x4000], R24 ;  /* 0x0040001895007988 */ /* 0x0041e80008000409 */
[----:B-----5:R0:W-:Y:S04]  /*3ff0*/  STS.U16 [R149+UR9+0x5000], R156 ;  /* 0x0050009c95007988 */ /* 0x0201e80008000409 */
[----:B----4-:R0:W-:Y:S04]  /*4000*/  STS.U16 [R149+UR9+0x6000], R158 ;  /* 0x0060009e95007988 */ /* 0x0101e80008000409 */
[----:B---3--:R0:W-:Y:S01]  /*4010*/  STS.U16 [R149+UR9+0x7000], R160 ;  /* 0x007000a095007988 */ /* 0x0081e20008000409 */
[----:B------:R-:W-:-:S04]  /*4020*/  ULEA UR6, UR11, UR9, 0x3 ;  /* 0x000000090b067291 */ /* 0x000fc8000f8e18ff */
[----:B------:R-:W-:Y:S01]  /*4030*/  UIADD3 UR6, UPT, UPT, UR6, 0x9000, URZ ;  /* 0x0000900006067890 */ /* 0x000fe2000fffe0ff */
        /* <DEDUP_REMOVED lines=68> */
[----:B------:R1:W-:Y:S06]  /*4480*/  MEMBAR.ALL.CTA ;  /* 0x0000000000007992 */ /* 0x0003ec0000008000 */
[----:B-1----:R-:W1:Y:S02]  /*4490*/  FENCE.VIEW.ASYNC.S ;  /* 0x00000000000073c6 */ /* 0x002e640000000000 */
[----:B-1----:R-:W-:Y:S06]  /*44a0*/  BAR.SYNC.DEFER_BLOCKING 0x0 ;  /* 0x0000000000007b1d */ /* 0x002fec0000010000 */
[----:B------:R-:W-:Y:S05]  /*44b0*/  @P0 BRA `(.L_x_9) ;  /* 0x0000000000500947 */ /* 0x000fea0003800000 */
[----:B------:R-:W-:Y:S02]  /*44c0*/  UIADD3 UR26, UPT, UPT, UR8, 0x40, URZ ;  /* 0x00000040081a7890 */ /* 0x000fe4000fffe0ff */
[----:B------:R-:W-:Y:S02]  /*44d0*/  UIADD3 UR27, UPT, UPT, UR8, 0x80, URZ ;  /* 0x00000080081b7890 */ /* 0x000fe4000fffe0ff */
[----:B------:R-:W-:Y:S01]  /*44e0*/  UIADD3 UR32, UPT, UPT, UR8, 0xc0, URZ ;  /* 0x000000c008207890 */ /* 0x000fe2000fffe0ff */
[----:B------:R-:W-:Y:S01]  /*44f0*/  UMOV UR18, 0x0 ;  /* 0x0000000000127882 */ /* 0x000fe20000000000 */
[----:B------:R-:W-:Y:S01]  /*4500*/  UMOV UR19, 0x8108490 ;  /* 0x0810849000137882 */ /* 0x000fe20000000000 */
[----:B------:R-:W-:Y:S01]  /*4510*/  UMOV UR15, 0x40004040 ;  /* 0x40004040000f7882 */ /* 0x000fe20000000000 */
[----:B------:R-:W-:Y:S01]  /*4520*/  UMOV UR28, 0x0 ;  /* 0x00000000001c7882 */ /* 0x000fe20000000000 */
[----:B------:R-:W-:Y:S01]  /*4530*/  UMOV UR29, 0x8108490 ;  /* 0x08108490001d7882 */ /* 0x000fe20000000000 */
[----:B------:R-:W-:Y:S01]  /*4540*/  UMOV UR30, 0x0 ;  /* 0x00000000001e7882 */ /* 0x000fe20000000000 */
[----:B------:R-:W-:Y:S01]  /*4550*/  UMOV UR31, 0x8108490 ;  /* 0x08108490001f7882 */ /* 0x000fe20000000000 */
[----:B------:R-:W-:Y:S01]  /*4560*/  UMOV UR7, URZ ;  /* 0x000000ff00077c82 */ /* 0x000fe20008000000 */
[----:B------:R1:W-:Y:S01]  /*4570*/  UTCHMMA gdesc[UR14], gdesc[UR12], tmem[UR8], tmem[UR18], idesc[UR19], UPT ;  /* 0x00ff120c0e0075ea */ /* 0x0003e2000b800008 */
[----:B------:R-:W-:Y:S01]  /*4580*/  UMOV UR34, 0x0 ;  /* 0x0000000000227882 */ /* 0x000fe20000000000 */
[----:B------:R-:W-:Y:S01]  /*4590*/  UMOV UR35, 0x8108490 ;  /* 0x0810849000237882 */ /* 0x000fe20000000000 */
[----:B------:R1:W-:Y:S01]  /*45a0*/  UTCHMMA gdesc[UR16], gdesc[UR12], tmem[UR26], tmem[UR28], idesc[UR29], UPT ;  /* 0x00ff1c0c100075ea */ /* 0x0003e2000b80001a */
[----:B------:R-:W-:Y:S01]  /*45b0*/  UMOV UR4, UR6 ;  /* 0x0000000600047c82 */ /* 0x000fe20008000000 */
[----:B------:R1:W-:Y:S01]  /*45c0*/  UTCHMMA gdesc[UR22], gdesc[UR12], tmem[UR27], tmem[UR30], idesc[UR31], UPT ;  /* 0x00ff1e0c160075ea */ /* 0x0003e2000b80001b */
[----:B------:R1:W-:Y:S01]  /*45d0*/  UTCHMMA gdesc[UR24], gdesc[UR12], tmem[UR32], tmem[UR34], idesc[UR35], UPT ;  /* 0x00ff220c180075ea */ /* 0x0003e2000b800020 */
[----:B------:R1:W-:Y:S01]  /*45e0*/  UTCBAR [UR4], URZ ;  /* 0x000000ff040073e9 */ /* 0x0003e200080000ff */
[----:B------:R-:W-:Y:S01]  /*45f0*/  NOP ;  /* 0x0000000000007918 */ /* 0x000fe20000000000 */
.L_x_9:
[----:B------:R-:W-:Y:S01]  /*4600*/  UIADD3 UR11, UPT, UPT, UR11, 0x1, URZ ;  /* 0x000000010b0b7890 */ /* 0x000fe2000fffe0ff */
[----:B------:R-:W-:Y:S02]  /*4610*/  VIADD R155, R155, 0xffffffff ;  /* 0xffffffff9b9b7836 */ /* 0x000fe40000000000 */
[----:B------:R-:W-:Y:S01]  /*4620*/  VIADD R195, R195, 0xfffffff0 ;  /* 0xfffffff0c3c37836 */ /* 0x000fe20000000000 */
[----:B------:R-:W-:Y:S02]  /*4630*/  UISETP.GT.AND UP1, UPT, UR11, 0x1, UPT ;  /* 0x000000010b00788c */ /* 0x000fe4000bf24270 */
[----:B------:R-:W-:Y:S02]  /*4640*/  ISETP.NE.U32.AND P2, PT, R155, RZ, PT ;  /* 0x000000ff9b00720c */ /* 0x000fe40003f45070 */
[----:B-1----:R-:W-:Y:S02]  /*4650*/  USEL UR4, URZ, 0x1, !UP1 ;  /* 0x00000001ff047887 */ /* 0x002fe4000c800000 */
[----:B------:R-:W-:-:S02]  /*4660*/  USEL UR11, UR11, URZ, !UP1 ;  /* 0x000000ff0b0b7287 */ /* 0x000fc4000c800000 */
[----:B------:R-:W-:-:S03]  /*4670*/  ULOP3.LUT UR7, UR5, UR4, URZ, 0x3c, !UPT ;  /* 0x0000000405077292 */ /* 0x000fc6000f8e3cff */
[----:B------:R-:W-:-:S04]  /*4680*/  UMOV UR4, UR5 ;  /* 0x0000000500047c82 */ /* 0x000fc80008000000 */
[----:B------:R-:W-:Y:S01]  /*4690*/  UMOV UR5, UR7 ;  /* 0x0000000700057c82 */ /* 0x000fe20008000000 */
[----:B------:R-:W-:Y:S05]  /*46a0*/  @P2 BRA `(.L_x_10) ;  /* 0xffffffe800942947 */ /* 0x000fea000383ffff */
.L_x_7:
[----:B------:R-:W-:-:S13]  /*46b0*/  ISETP.GE.AND P0, PT, R173, 0x10, PT ;  /* 0x00000010ad00780c */ /* 0x000fda0003f06270 */
[----:B------:R-:W-:Y:S05]  /*46c0*/  @!P0 BRA `(.L_x_11) ;  /* 0x0000000000108947 */ /* 0x000fea0003800000 */
[----:B------:R-:W-:-:S06]  /*46d0*/  USHF.L.U32 UR4, UR4, 0x1f, URZ ;  /* 0x0000001f04047899 */ /* 0x000fcc00080006ff */
[----:B------:R-:W-:-:S04]  /*46e0*/  IMAD.U32 R0, RZ, RZ, UR4 ;  /* 0x00000004ff007e24 */ /* 0x000fc8000f8e00ff */
[----:B------:R-:W1:Y:S02]  /*46f0*/  SYNCS.PHASECHK.TRANS64.TRYWAIT P0, [UR6], R0 ;  /* 0x00000000ff0075a7 */ /* 0x000e640008001106 */
[----:B-1----:R-:W-:Y:S05]  /*4700*/  @!P0 BRA `(.L_x_12) ;  /* 0x0000006400b48947 */ /* 0x002fea0003800000 */
.L_x_11:
[----:B------:R-:W-:Y:S08]  /*4710*/  BAR.SYNC.DEFER_BLOCKING 0x0 ;  /* 0x0000000000007b1d */ /* 0x000ff00000010000 */
[----:B0-----:R-:W0:Y:S01]  /*4720*/  LDC R201, c[0x0][0x3b4] ;  /* 0x0000ed00ffc97b82 */ /* 0x001e220000000800 */
[----:B------:R-:W1:Y:S01]  /*4730*/  LDCU.128 UR4, c[0x0][0x390] ;  /* 0x00007200ff0477ac */ /* 0x000e620008000c00 */
[----:B------:R-:W2:Y:S01]  /*4740*/  LDCU.64 UR34, c[0x0][0x398] ;  /* 0x00007300ff2277ac */ /* 0x000ea20008000a00 */
[----:B------:R-:W3:Y:S01]  /*4750*/  LDCU UR32, c[0x0][0x3b8] ;  /* 0x00007700ff2077ac */ /* 0x000ee20008000800 */
[----:B------:R-:W4:Y:S01]  /*4760*/  LDCU.64 UR14, c[0x0][0x398] ;  /* 0x00007300ff0e77ac */ /* 0x000f220008000a00 */
[----:B------:R-:W5:Y:S01]  /*4770*/  LDCU.64 UR12, c[0x0][0x398] ;  /* 0x00007300ff0c77ac */ /* 0x000f620008000a00 */
[----:B------:R-:W1:Y:S02]  /*4780*/  @!P1 SYNCS.CCTL.IV [UR9+0x9000] ;  /* 0x00900000ff0099b1 */ /* 0x000e640008000009 */
[----:B-1----:R-:W-:Y:S06]  /*4790*/  BAR.SYNC.DEFER_BLOCKING 0x0 ;  /* 0x0000000000007b1d */ /* 0x002fec0000010000 */
[----:B------:R-:W1:Y:S01]  /*47a0*/  LDCU.64 UR30, c[0x0][0x398] ;  /* 0x00007300ff1e77ac */ /* 0x000e620008000a00 */
[----:B------:R-:W1:Y:S01]  /*47b0*/  LDTM.x64 R16, tmem[UR10] ;  /* 0x0000000a001079ee */ /* 0x000e620008340000 */
[----:B------:R-:W0:Y:S01]  /*47c0*/  LDTM.x64 R132, tmem[UR10+0x40] ;  /* 0x0000400a008479ee */ /* 0x000e220008340000 */
[----:B------:R-:W-:Y:S01]  /*47d0*/  ISETP.GE.AND P0, PT, R200, UR6, PT ;  /* 0x00000006c8007c0c */ /* 0x000fe2000bf06270 */
[----:B---3--:R-:W-:Y:S01]  /*47e0*/  IMAD R203, R196, UR32, RZ ;  /* 0x00000020c4cb7c24 */ /* 0x008fe2000f8e02ff */
[----:B------:R-:W3:Y:S01]  /*47f0*/  LDCU.64 UR28, c[0x0][0x398] ;  /* 0x00007300ff1c77ac */ /* 0x000ee20008000a00 */
[----:B------:R-:W0:Y:S01]  /*4800*/  LDCU.64 UR26, c[0x0][0x398] ;  /* 0x00007300ff1a77ac */ /* 0x000e220008000a00 */
[----:B------:R-:W0:Y:S01]  /*4810*/  LDCU.64 UR24, c[0x0][0x398] ;  /* 0x00007300ff1877ac */ /* 0x000e220008000a00 */
[----:B------:R-:W0:Y:S01]  /*4820*/  @!P1 SYNCS.CCTL.IV [UR9+0x9008] ;  /* 0x00900800ff0099b1 */ /* 0x000e220008000009 */
[----:B------:R-:W0:Y:S01]  /*4830*/  LDCU.64 UR22, c[0x0][0x398] ;  /* 0x00007300ff1677ac */ /* 0x000e220008000a00 */
[----:B------:R-:W0:Y:S01]  /*4840*/  LDCU.64 UR18, c[0x0][0x398] ;  /* 0x00007300ff1277ac */ /* 0x000e220008000a00 */
[----:B-1----:R-:W-:Y:S01]  /*4850*/  IMAD.MOV.U32 R215, RZ, RZ, R68 ;  /* 0x000000ffffd77224 */ /* 0x002fe200078e0044 */
[----:B------:R-:W-:Y:S01]  /*4860*/  STL.64 [R1], R28 ;  /* 0x0000001c01007387 */ /* 0x000fe20000100a00 */
[----:B------:R-:W-:Y:S01]  /*4870*/  IMAD.MOV.U32 R214, RZ, RZ, R69 ;  /* 0x000000ffffd67224 */ /* 0x000fe200078e0045 */
[----:B------:R-:W1:Y:S01]  /*4880*/  LDCU.64 UR16, c[0x0][0x398] ;  /* 0x00007300ff1077ac */ /* 0x000e620008000a00 */
[----:B------:R-:W-:Y:S01]  /*4890*/  IMAD.MOV.U32 R213, RZ, RZ, R70 ;  /* 0x000000ffffd57224 */ /* 0x000fe200078e0046 */
[----:B------:R0:W-:Y:S01]  /*48a0*/  STL [R1+0x8], R30 ;  /* 0x0000081e01007387 */ /* 0x0001e20000100800 */
[----:B------:R-:W-:Y:S01]  /*48b0*/  IMAD.MOV.U32 R212, RZ, RZ, R71 ;  /* 0x000000ffffd47224 */ /* 0x000fe200078e0047 */
[----:B------:R-:W0:Y:S01]  /*48c0*/  LDCU UR58, c[0x0][0x398] ;  /* 0x00007300ff3a77ac */ /* 0x000e220008000800 */
[----:B------:R-:W-:-:S02]  /*48d0*/  IMAD.MOV.U32 R211, RZ, RZ, R72 ;  /* 0x000000ffffd37224 */ /* 0x000fc400078e0048 */
[----:B------:R-:W-:Y:S01]  /*48e0*/  IMAD.MOV.U32 R210, RZ, RZ, R73 ;  /* 0x000000ffffd27224 */ /* 0x000fe200078e0049 */
[----:B------:R-:W0:Y:S01]  /*48f0*/  LDCU UR42, c[0x0][0x398] ;  /* 0x00007300ff2a77ac */ /* 0x000e220008000800 */
[----:B------:R-:W-:Y:S02]  /*4900*/  IMAD.MOV.U32 R209, RZ, RZ, R74 ;  /* 0x000000ffffd17224 */ /* 0x000fe400078e004a */
[----:B------:R-:W-:Y:S01]  /*4910*/  IMAD.MOV.U32 R208, RZ, RZ, R75 ;  /* 0x000000ffffd07224 */ /* 0x000fe200078e004b */
[----:B------:R-:W0:Y:S01]  /*4920*/  LDCU UR57, c[0x0][0x398] ;  /* 0x00007300ff3977ac */ /* 0x000e220008000800 */
[----:B------:R-:W-:Y:S02]  /*4930*/  IMAD.MOV.U32 R207, RZ, RZ, R76 ;  /* 0x000000ffffcf7224 */ /* 0x000fe400078e004c */
[----:B------:R-:W-:Y:S01]  /*4940*/  IMAD.MOV.U32 R206, RZ, RZ, R77 ;  /* 0x000000ffffce7224 */ /* 0x000fe200078e004d */
[----:B------:R-:W0:Y:S01]  /*4950*/  LDCU UR53, c[0x0][0x398] ;  /* 0x00007300ff3577ac */ /* 0x000e220008000800 */
[----:B------:R-:W-:-:S02]  /*4960*/  IMAD.MOV.U32 R205, RZ, RZ, R78 ;  /* 0x000000ffffcd7224 */ /* 0x000fc400078e004e */
[----:B------:R-:W-:Y:S01]  /*4970*/  IMAD.MOV.U32 R204, RZ, RZ, R79 ;  /* 0x000000ffffcc7224 */ /* 0x000fe200078e004f */
[----:B------:R-:W0:Y:S01]  /*4980*/  LDCU UR39, c[0x0][0x398] ;  /* 0x00007300ff2777ac */ /* 0x000e220008000800 */
[----:B------:R-:W1:Y:S01]  /*4990*/  LDTM.x64 R68, tmem[UR10+0x80] ;  /* 0x0000800a004479ee */ /* 0x000e620008340000 */
[----:B------:R-:W-:Y:S02]  /*49a0*/  IMAD.MOV.U32 R15, RZ, RZ, R21 ;  /* 0x000000ffff0f7224 */ /* 0x000fe400078e0015 */
[----:B------:R-:W-:Y:S01]  /*49b0*/  IMAD.MOV.U32 R14, RZ, RZ, R20 ;  /* 0x000000ffff0e7224 */ /* 0x000fe200078e0014 */
[----:B------:R-:W1:Y:S01]  /*49c0*/  LDCU UR41, c[0x0][0x398] ;  /* 0x00007300ff2977ac */ /* 0x000e620008000800 */
[----:B------:R-:W-:Y:S02]  /*49d0*/  IMAD.MOV.U32 R13, RZ, RZ, R19 ;  /* 0x000000ffff0d7224 */ /* 0x000fe400078e0013 */
[----:B------:R-:W-:Y:S01]  /*49e0*/  IMAD.MOV.U32 R12, RZ, RZ, R18 ;  /* 0x000000ffff0c7224 */ /* 0x000fe200078e0012 */
[----:B------:R-:W-:Y:S01]  /*49f0*/  F2FP.BF16.F32.PACK_AB R0, R15, R14 ;  /* 0x0000000e0f00723e */ /* 0x000fe200000010ff */
[----:B------:R-:W-:Y:S01]  /*4a00*/  IMAD.MOV.U32 R11, RZ, RZ, R17 ;  /* 0x000000ffff0b7224 */ /* 0x000fe200078e0011 */
[----:B------:R-:W2:Y:S01]  /*4a10*/  LDCU UR51, c[0x0][0x398] ;  /* 0x00007300ff3377ac */ /* 0x000ea20008000800 */
[----:B------:R-:W-:Y:S01]  /*4a20*/  IMAD.MOV.U32 R10, RZ, RZ, R16 ;  /* 0x000000ffff0a7224 */ /* 0x000fe200078e0010 */
[----:B------:R-:W-:Y:S01]  /*4a30*/  F2FP.BF16.F32.PACK_AB R2, R13, R12 ;  /* 0x0000000c0d02723e */ /* 0x000fe200000010ff */
[----:B------:R-:W-:Y:S01]  /*4a40*/  IMAD.MOV.U32 R9, RZ, RZ, R27 ;  /* 0x000000ffff097224 */ /* 0x000fe200078e001b */
[----:B------:R-:W2:Y:S01]  /*4a50*/  LDCU UR38, c[0x0][0x398] ;  /* 0x00007300ff2677ac */ /* 0x000ea20008000800 */
[----:B------:R-:W-:Y:S01]  /*4a60*/  IMAD.MOV.U32 R8, RZ, RZ, R26 ;  /* 0x000000ffff087224 */ /* 0x000fe200078e001a */
[----:B------:R-:W-:Y:S01]  /*4a70*/  F2FP.BF16.F32.PACK_AB R3, R11, R10 ;  /* 0x0000000a0b03723e */ /* 0x000fe200000010ff */
[----:B------:R-:W-:Y:S01]  /*4a80*/  IMAD.MOV.U32 R7, RZ, RZ, R25 ;  /* 0x000000ffff077224 */ /* 0x000fe200078e0019 */
[----:B0-----:R-:W-:Y:S01]  /*4a90*/  F2FP.BF16.F32.PACK_AB R143, R143, R9 ;  /* 0x000000098f8f723e */ /* 0x001fe200000010ff */
[----:B------:R-:W-:Y:S01]  /*4aa0*/  IMAD.MOV.U32 R6, RZ, RZ, R24 ;  /* 0x000000ffff067224 */ /* 0x000fe200078e0018 */
[----:B------:R-:W-:Y:S01]  /*4ab0*/  F2FP.BF16.F32.PACK_AB R142, R142, R8 ;  /* 0x000000088e8e723e */ /* 0x000fe200000010ff */
[----:B------:R-:W-:Y:S01]  /*4ac0*/  IMAD.MOV.U32 R5, RZ, RZ, R23 ;  /* 0x000000ffff057224 */ /* 0x000fe200078e0017 */
[----:B------:R-:W-:Y:S01]  /*4ad0*/  F2FP.BF16.F32.PACK_AB R141, R141, R7 ;  /* 0x000000078d8d723e */ /* 0x000fe200000010ff */
[----:B------:R-:W-:Y:S01]  /*4ae0*/  IMAD.MOV.U32 R4, RZ, RZ, R22 ;  /* 0x000000ffff047224 */ /* 0x000fe200078e0016 */
[----:B-1----:R-:W-:Y:S01]  /*4af0*/  F2FP.BF16.F32.PACK_AB R72, R72, R136 ;  /* 0x000000884848723e */ /* 0x002fe200000010ff */
[----:B------:R-:W-:Y:S01]  /*4b00*/  IMAD.MOV.U32 R252, RZ, RZ, R31 ;  /* 0x000000fffffc7224 */ /* 0x000fe200078e001f */
[----:B------:R-:W3:Y:S01]  /*4b10*/  LDL.LU R136, [R1+0x4] ;  /* 0x0000040001887983 */ /* 0x000ee20000300800 */
[----:B------:R-:W-:Y:S01]  /*4b20*/  IMAD.MOV.U32 R251, RZ, RZ, R32 ;  /* 0x000000fffffb7224 */ /* 0x000fe200078e0020 */
[----:B------:R-:W-:Y:S01]  /*4b30*/  F2FP.BF16.F32.PACK_AB R140, R140, R6 ;  /* 0x000000068c8c723e */ /* 0x000fe200000010ff */
[----:B------:R-:W-:Y:S01]  /*4b40*/  IMAD.MOV.U32 R250, RZ, RZ, R33 ;  /* 0x000000fffffa7224 */ /* 0x000fe200078e0021 */
[----:B------:R-:W-:Y:S01]  /*4b50*/  F2FP.BF16.F32.PACK_AB R139, R139, R5 ;  /* 0x000000058b8b723e */ /* 0x000fe200000010ff */
[----:B------:R-:W-:Y:S01]  /*4b60*/  IMAD.MOV.U32 R249, RZ, RZ, R34 ;  /* 0x000000fffff97224 */ /* 0x000fe200078e0022 */
[----:B------:R-:W-:Y:S01]  /*4b70*/  F2FP.BF16.F32.PACK_AB R138, R138, R4 ;  /* 0x000000048a8a723e */ /* 0x000fe200000010ff */
[----:B------:R-:W-:Y:S01]  /*4b80*/  IMAD.MOV.U32 R248, RZ, RZ, R35 ;  /* 0x000000fffff87224 */ /* 0x000fe200078e0023 */
[----:B------:R-:W0:Y:S01]  /*4b90*/  LDCU UR54, c[0x0][0x398] ;  /* 0x00007300ff3677ac */ /* 0x000e220008000800 */
[----:B------:R-:W-:-:S02]  /*4ba0*/  IMAD.MOV.U32 R247, RZ, RZ, R36 ;  /* 0x000000fffff77224 */ /* 0x000fc400078e0024 */
[----:B------:R-:W-:Y:S01]  /*4bb0*/  IMAD.MOV.U32 R246, RZ, RZ, R37 ;  /* 0x000000fffff67224 */ /* 0x000fe200078e0025 */
[----:B------:R-:W1:Y:S01]  /*4bc0*/  LDCU UR75, c[0x0][0x398] ;  /* 0x00007300ff4b77ac */ /* 0x000e620008000800 */
        /* <DEDUP_REMOVED lines=44> */
[----:B--2---:R-:W-:Y:S01]  /*4e90*/  ISETP.LT.AND P0, PT, R196, UR35, !P0 ;  /* 0x00000023c4007c0c */ /* 0x004fe2000c701270 */
[----:B------:R-:W2:Y:S01]  /*4ea0*/  LDTM.x64 R4, tmem[UR10+0xc0] ;  /* 0x0000c00a000479ee */ /* 0x000ea20008340000 */
[----:B------:R-:W0:Y:S01]  /*4eb0*/  LDCU.64 UR10, c[0x0][0x398] ;  /* 0x00007300ff0a77ac */ /* 0x000e220008000a00 */
[----:B------:R-:W-:Y:S01]  /*4ec0*/  NOP ;  /* 0x0000000000007918 */ /* 0x000fe20000000000 */
[----:B------:R-:W-:Y:S02]  /*4ed0*/  F2FP.BF16.F32.PACK_AB R68, R68, R132 ;  /* 0x000000844444723e */ /* 0x000fe400000010ff */
[----:B------:R-:W-:Y:S01]  /*4ee0*/  F2FP.BF16.F32.PACK_AB R70, R70, R134 ;  /* 0x000000864646723e */ /* 0x000fe200000010ff */
[----:B------:R-:W0:Y:S01]  /*4ef0*/  LDCU UR6, c[0x0][0x398] ;  /* 0x00007300ff0677ac */ /* 0x000e220008000800 */
[----:B------:R-:W3:Y:S01]  /*4f00*/  LDL.LU R134, [R1] ;  /* 0x0000000001867983 */ /* 0x000ee20000300800 */
[----:B------:R-:W0:Y:S01]  /*4f10*/  LDCU UR35, c[0x0][0x398] ;  /* 0x00007300ff2377ac */ /* 0x000e220008000800 */
[----:B------:R-:W0:Y:S01]  /*4f20*/  LDCU UR9, c[0x0][0x398] ;  /* 0x00007300ff0977ac */ /* 0x000e220008000800 */
[----:B------:R-:W0:Y:S01]  /*4f30*/  LDCU UR48, c[0x0][0x398] ;  /* 0x00007300ff3077ac */ /* 0x000e220008000800 */
[----:B------:R-:W0:Y:S01]  /*4f40*/  LDCU UR46, c[0x0][0x398] ;  /* 0x00007300ff2e77ac */ /* 0x000e220008000800 */
[----:B--2---:R-:W-:Y:S01]  /*4f50*/  F2FP.BF16.F32.PACK_AB R12, R12, R76 ;  /* 0x0000004c0c0c723e */ /* 0x004fe200000010ff */
[----:B------:R-:W-:Y:S01]  /*4f60*/  IMAD R76, R200, R201, RZ ;  /* 0x000000c9c84c7224 */ /* 0x000fe200078e02ff */
[----:B------:R-:W-:Y:S01]  /*4f70*/  F2FP.BF16.F32.PACK_AB R74, R10, R74 ;  /* 0x0000004a0a4a723e */ /* 0x000fe200000010ff */
[----:B------:R-:W2:Y:S03]  /*4f80*/  LDCU UR61, c[0x0][0x398] ;  /* 0x00007300ff3d77ac */ /* 0x000ea60008000800 */
[----:B------:R-:W-:Y:S01]  /*4f90*/  LEA R10, P2, R76, UR4, 0x1 ;  /* 0x000000044c0a7c11 */ /* 0x000fe2000f8408ff */
[----:B------:R-:W0:Y:S01]  /*4fa0*/  LDCU UR52, c[0x0][0x398] ;  /* 0x00007300ff3477ac */ /* 0x000e220008000800 */
[----:B------:R-:W-:-:S02]  /*4fb0*/  F2FP.BF16.F32.PACK_AB R75, R11, R75 ;  /* 0x0000004b0b4b723e */ /* 0x000fc400000010ff */
[----:B------:R-:W-:Y:S01]  /*4fc0*/  LEA.HI.X.SX32 R11, R76, UR5, 0x1, P2 ;  /* 0x000000054c0b7c11 */ /* 0x000fe200090f0eff */
[----:B------:R-:W1:Y:S01]  /*4fd0*/  LDCU UR49, c[0x0][0x398] ;  /* 0x00007300ff3177ac */ /* 0x000e620008000800 */
[----:B------:R-:W-:Y:S02]  /*4fe0*/  F2FP.BF16.F32.PACK_AB R73, R9, R73 ;  /* 0x000000490949723e */ /* 0x000fe400000010ff */
[----:B------:R-:W-:Y:S01]  /*4ff0*/  F2FP.BF16.F32.PACK_AB R137, R137, R8 ;  /* 0x000000088989723e */ /* 0x000fe200000010ff */
[----:B------:R-:W-:Y:S01]  /*5000*/  IMAD.WIDE R8, R203, 0x2, R10 ;  /* 0x00000002cb087825 */ /* 0x000fe200078e020a */
[----:B------:R-:W-:Y:S01]  /*5010*/  F2FP.BF16.F32.PACK_AB R14, R14, R78 ;  /* 0x0000004e0e0e723e */ /* 0x000fe200000010ff */
[----:B------:R-:W1:Y:S02]  /*5020*/  LDCU UR44, c[0x0][0x398] ;  /* 0x00007300ff2c77ac */ /* 0x000e640008000800 */
[----:B------:R-:W-:Y:S01]  /*5030*/  IMAD R78, R201, 0x80, R76 ;  /* 0x00000080c94e7824 */ /* 0x000fe200078e024c */
[----:B------:R1:W-:Y:S01]  /*5040*/  @P0 STG.E.U16 desc[UR20][R8.64], R3 ;  /* 0x0000000308000986 */ /* 0x0003e2000c101514 */
[----:B------:R-:W-:Y:S01]  /*5050*/  ISETP.GE.AND P0, PT, R196, UR7, PT ;  /* 0x00000007c4007c0c */ /* 0x000fe2000bf06270 */
[----:B------:R-:W2:Y:S02]  /*5060*/  LDCU UR43, c[0x0][0x398] ;  /* 0x00007300ff2b77ac */ /* 0x000ea40008000800 */
[----:B------:R-:W-:-:S02]  /*5070*/  LEA R76, P1, R78, UR4, 0x1 ;  /* 0x000000044e4c7c11 */ /* 0x000fc4000f8208ff */
[----:B0-----:R-:W-:Y:S01]  /*5080*/  ISETP.LT.AND P2, PT, R199, UR10, !P0 ;  /* 0x0000000ac7007c0c */ /* 0x001fe2000c741270 */
[----:B------:R-:W0:Y:S01]  /*5090*/  LDCU UR10, c[0x0][0x398] ;  /* 0x00007300ff0a77ac */ /* 0x000e220008000800 */
[----:B------:R-:W-:Y:S02]  /*50a0*/  F2FP.BF16.F32.PACK_AB R13, R13, R77 ;  /* 0x0000004d0d0d723e */ /* 0x000fe400000010ff */
[----:B------:R-:W-:Y:S01]  /*50b0*/  LEA.HI.X.SX32 R77, R78, UR5, 0x1, P1 ;  /* 0x000000054e4d7c11 */ /* 0x000fe200088f0eff */
[----:B------:R-:W-:Y:S01]  /*50c0*/  IMAD R78, R201, 0x80, R78 ;  /* 0x00000080c94e7824 */ /* 0x000fe200078e024e */
[----:B------:R-:W-:Y:S01]  /*50d0*/  F2FP.BF16.F32.PACK_AB R71, R7, R71 ;  /* 0x000000470747723e */ /* 0x000fe200000010ff */
[----:B------:R-:W0:Y:S01]  /*50e0*/  LDCU UR37, c[0x0][0x39c] ;  /* 0x00007380ff2577ac */ /* 0x000e220008000800 */
[----:B------:R-:W-:Y:S01]  /*50f0*/  F2FP.BF16.F32.PACK_AB R135, R135, R6 ;  /* 0x000000068787723e */ /* 0x000fe200000010ff */
[----:B------:R-:W-:Y:S01]  /*5100*/  IMAD.WIDE R6, R203, 0x2, R76 ;  /* 0x00000002cb067825 */ /* 0x000fe200078e024c */
[----:B-1----:R-:W-:Y:S01]  /*5110*/  PRMT R9, R68, 0x7610, R9 ;  /* 0x0000761044097816 */ /* 0x002fe20000000009 */
[----:B------:R-:W1:Y:S01]  /*5120*/  LDCU UR33, c[0x0][0x398] ;  /* 0x00007300ff2177ac */ /* 0x000e620008000800 */
[----:B------:R-:W-:Y:S01]  /*5130*/  LEA R8, P1, R78, UR4, 0x1 ;  /* 0x000000044e087c11 */ /* 0x000fe2000f8208ff */
[----:B------:R-:W-:-:S02]  /*5140*/  IMAD R201, R201, 0x80, R78 ;  /* 0x00000080c9c97824 */ /* 0x000fc400078e024e */
[----:B------:R0:W-:Y:S01]  /*5150*/  @P2 STG.E.U16 desc[UR20][R6.64], R9 ;  /* 0x0000000906002986 */ /* 0x0001e2000c101514 */
[----:B----4-:R-:W-:Y:S01]  /*5160*/  ISETP.LT.AND P2, PT, R198, UR14, !P0 ;  /* 0x0000000ec6007c0c */ /* 0x010fe2000c741270 */
[----:B------:R-:W4:Y:S01]  /*5170*/  LDCU UR14, c[0x0][0x39c] ;  /* 0x00007380ff0e77ac */ /* 0x000f220008000800 */
[----:B-----5:R-:W-:Y:S02]  /*5180*/  ISETP.LT.AND P0, PT, R197, UR12, !P0 ;  /* 0x0000000cc5007c0c */ /* 0x020fe4000c701270 */
[----:B------:R-:W-:Y:S01]  /*5190*/  PRMT R3, R68, 0x7632, R3 ;  /* 0x0000763244037816 */ /* 0x000fe20000000003 */
[----:B------:R-:W5:Y:S01]  /*51a0*/  LDCU UR12, c[0x0][0x398] ;  /* 0x00007300ff0c77ac */ /* 0x000f620008000800 */
[----:B------:R-:W1:Y:S01]  /*51b0*/  LDCU UR47, c[0x0][0x398] ;  /* 0x00007300ff2f77ac */ /* 0x000e620008000800 */
[----:B0-----:R-:W-:Y:S02]  /*51c0*/  LEA.HI.X.SX32 R9, R78, UR5, 0x1, P1 ;  /* 0x000000054e097c11 */ /* 0x001fe400088f0eff */
[----:B------:R-:W-:Y:S01]  /*51d0*/  LEA R132, P1, R201, UR4, 0x1 ;  /* 0x00000004c9847c11 */ /* 0x000fe2000f8208ff */
[----:B------:R-:W0:Y:S01]  /*51e0*/  LDCU UR45, c[0x0][0x39c] ;  /* 0x00007380ff2d77ac */ /* 0x000e220008000800 */
[----:B------:R-:W-:-:S02]  /*51f0*/  F2FP.BF16.F32.PACK_AB R6, R133, R4 ;  /* 0x000000048506723e */ /* 0x000fc400000010ff */
[----:B------:R-:W-:Y:S01]  /*5200*/  LEA.HI.X.SX32 R133, R201, UR5, 0x1, P1 ;  /* 0x00000005c9857c11 */ /* 0x000fe200088f0eff */
[----:B------:R-:W0:Y:S01]  /*5210*/  LDCU UR50, c[0x0][0x398] ;  /* 0x00007300ff3277ac */ /* 0x000e220008000800 */
[----:B------:R-:W-:Y:S01]  /*5220*/  F2FP.BF16.F32.PACK_AB R7, R5, R69 ;  /* 0x000000450507723e */ /* 0x000fe200000010ff */
[C---:B------:R-:W-:Y:S01]  /*5230*/  IMAD.WIDE R68, R203.reuse, 0x2, R8 ;  /* 0x00000002cb447825 */ /* 0x040fe200078e0208 */
[----:B------:R-:W0:Y:S03]  /*5240*/  LDCU.64 UR4, c[0x0][0x398] ;  /* 0x00007300ff0477ac */ /* 0x000e260008000a00 */
[C---:B------:R-:W-:Y:S01]  /*5250*/  IMAD.WIDE R4, R203.reuse, 0x2, R132 ;  /* 0x00000002cb047825 */ /* 0x040fe200078e0284 */
[----:B------:R0:W-:Y:S01]  /*5260*/  @P2 STG.E.U16 desc[UR20][R68.64], R3 ;  /* 0x0000000344002986 */ /* 0x0001e2000c101514 */
[----:B------:R-:W1:Y:S02]  /*5270*/  LDCU UR36, c[0x0][0x398] ;  /* 0x00007300ff2477ac */ /* 0x000e640008000800 */
[----:B------:R-:W-:Y:S01]  /*5280*/  VIADD R78, R196, 0x1 ;  /* 0x00000001c44e7836 */ /* 0x000fe20000000000 */
[----:B------:R0:W-:Y:S01]  /*5290*/  @P0 STG.E.U16 desc[UR20][R4.64], R6 ;  /* 0x0000000604000986 */ /* 0x0001e2000c101514 */
[----:B------:R-:W1:Y:S03]  /*52a0*/  LDCU UR62, c[0x0][0x39c] ;  /* 0x00007380ff3e77ac */ /* 0x000e660008000800 */
[----:B------:R-:W-:Y:S01]  /*52b0*/  ISETP.GE.AND P0, PT, R78, UR7, PT ;  /* 0x000000074e007c0c */ /* 0x000fe2000bf06270 */
[----:B------:R-:W1:Y:S03]  /*52c0*/  LDCU UR59, c[0x0][0x398] ;  /* 0x00007300ff3b77ac */ /* 0x000e660008000800 */
[----:B------:R-:W-:Y:S01]  /*52d0*/  ISETP.LT.AND P1, PT, R200, UR30, !P0 ;  /* 0x0000001ec8007c0c */ /* 0x000fe2000c721270 */
[----:B------:R-:W-:Y:S01]  /*52e0*/  VIADD R201, R203, UR32 ;  /* 0x00000020cbc97c36 */ /* 0x000fe20008000000 */
[----:B---3--:R-:W-:Y:S01]  /*52f0*/  ISETP.LT.AND P2, PT, R199, UR28, !P0 ;  /* 0x0000001cc7007c0c */ /* 0x008fe2000c741270 */
[----:B------:R-:W3:Y:S01]  /*5300*/  LDCU UR28, c[0x0][0x398] ;  /* 0x00007300ff1c77ac */ /* 0x000ee20008000800 */
[----:B0-----:R-:W-:Y:S01]  /*5310*/  PRMT R3, R3, 0x7632, R3 ;  /* 0x0000763203037816 */ /* 0x001fe20000000003 */
[C---:B------:R-:W-:Y:S01]  /*5320*/  IMAD.WIDE R202, R201.reuse, 0x2, R10 ;  /* 0x00000002c9ca7825 */ /* 0x040fe200078e020a */
[----:B------:R-:W-:Y:S01]  /*5330*/  PRMT R5, R6, 0x7632, R5 ;  /* 0x0000763206057816 */ /* 0x000fe20000000005 */
[----:B------:R-:W0:Y:S02]  /*5340*/  LDCU UR30, c[0x0][0x398] ;  /* 0x00007300ff1e77ac */ /* 0x000e240008000800 */
[----:B------:R-:W-:Y:S01]  /*5350*/  IMAD.WIDE R68, R201, 0x2, R76 ;  /* 0x00000002c9447825 */ /* 0x000fe200078e024c */
[----:B------:R-:W0:Y:S03]  /*5360*/  LDCU UR40, c[0x0][0x398] ;  /* 0x00007300ff2877ac */ /* 0x000e260008000800 */
[----:B------:R-:W-:Y:S01]  /*5370*/  @P1 STG.E.U16 desc[UR20][R202.64], R3 ;  /* 0x00000003ca001986 */ /* 0x000fe2000c101514 */
[----:B------:R-:W-:Y:S01]  /*5380*/  ISETP.LT.AND P1, PT, R198, UR26, !P0 ;  /* 0x0000001ac6007c0c */ /* 0x000fe2000c721270 */
[----:B------:R-:W0:Y:S01]  /*5390*/  LDCU UR26, c[0x0][0x398] ;  /* 0x00007300ff1a77ac */ /* 0x000e220008000800 */
[----:B------:R-:W-:Y:S01]  /*53a0*/  ISETP.LT.AND P0, PT, R197, UR4, !P0 ;  /* 0x00000004c5007c0c */ /* 0x000fe2000c701270 */
[----:B------:R1:W-:Y:S01]  /*53b0*/  @P2 STG.E.U16 desc[UR20][R68.64], R5 ;  /* 0x0000000544002986 */ /* 0x0003e2000c101514 */
[----:B------:R-:W0:Y:S01]  /*53c0*/  LDCU UR4, c[0x0][0x398] ;  /* 0x00007300ff0477ac */ /* 0x000e220008000800 */
[----:B------:R-:W0:Y:S01]  /*53d0*/  LDCU UR56, c[0x0][0x398] ;  /* 0x00007300ff3877ac */ /* 0x000e220008000800 */
[----:B------:R-:W0:Y:S01]  /*53e0*/  LDCU UR55, c[0x0][0x398] ;  /* 0x00007300ff3777ac */ /* 0x000e220008000800 */
[----:B-1----:R-:W-:Y:S01]  /*53f0*/  IMAD.WIDE R4, R201, 0x2, R8 ;  /* 0x00000002c9047825 */ /* 0x002fe200078e0208 */
[----:B------:R-:W-:Y:S01]  /*5400*/  PRMT R69, R7, 0x7632, R69 ;  /* 0x0000763207457816 */ /* 0x000fe20000000045 */
[----:B------:R-:W1:Y:S04]  /*5410*/  LDCU UR60, c[0x0][0x398] ;  /* 0x00007300ff3c77ac */ /* 0x000e680008000800 */
[----:B------:R0:W-:Y:S01]  /*5420*/  @P1 STG.E.U16 desc[UR20][R4.64], R7 ;  /* 0x0000000704001986 */ /* 0x0001e2000c101514 */
[----:B------:R-:W-:-:S02]  /*5430*/  VIADD R3, R196, 0x2 ;  /* 0x00000002c4037836 */ /* 0x000fc40000000000 */
[----:B0-----:R-:W-:-:S05]  /*5440*/  IMAD.WIDE R6, R201, 0x2, R132 ;  /* 0x00000002c9067825 */ /* 0x001fca00078e0284 */
[----:B------:R0:W-:Y:S01]  /*5450*/  @P0 STG.E.U16 desc[UR20][R6.64], R69 ;  /* 0x0000004506000986 */ /* 0x0001e2000c101514 */
[----:B------:R-:W-:-:S04]  /*5460*/  ISETP.GE.AND P0, PT, R3, UR7, PT ;  /* 0x0000000703007c0c */ /* 0x000fc8000bf06270 */
[----:B------:R-:W-:Y:S01]  /*5470*/  ISETP.LT.AND P1, PT, R200, UR24, !P0 ;  /* 0x00000018c8007c0c */ /* 0x000fe2000c721270 */
[----:B------:R-:W-:Y:S01]  /*5480*/  VIADD R201, R201, UR32 ;  /* 0x00000020c9c97c36 */ /* 0x000fe20008000000 */
[----:B------:R-:W-:-:S03]  /*5490*/  F2FP.BF16.F32.PACK_AB R145, R145, R136 ;  /* 0x000000889191723e */ /* 0x000fc600000010ff */
[----:B0-----:R-:W-:Y:S01]  /*54a0*/  IMAD.WIDE R68, R201, 0x2, R10 ;  /* 0x00000002c9447825 */ /* 0x001fe200078e020a */
[----:B------:R-:W2:Y:S01]  /*54b0*/  LDL.LU R136, [R1+0x8] ;  /* 0x0000080001887983 */ /* 0x000ea20000300800 */
[----:B------:R-:W-:Y:S01]  /*54c0*/  F2FP.BF16.F32.PACK_AB R15, R15, R79 ;  /* 0x0000004f0f0f723e */ /* 0x000fe200000010ff */
[----:B------:R-:W0:Y:S05]  /*54d0*/  LDCU UR24, c[0x0][0x398] ;  /* 0x00007300ff1877ac */ /* 0x000e2a0008000800 */
[----:B------:R-:W-:Y:S01]  /*54e0*/  @P1 STG.E.U16 desc[UR20][R68.64], R2 ;  /* 0x0000000244001986 */ /* 0x000fe2000c101514 */
[----:B------:R-:W-:Y:S01]  /*54f0*/  ISETP.LT.AND P1, PT, R199, UR22, !P0 ;  /* 0x00000016c7007c0c */ /* 0x000fe2000c721270 */
[C---:B------:R-:W-:Y:S01]  /*5500*/  IMAD.WIDE R4, R201.reuse, 0x2, R76 ;  /* 0x00000002c9047825 */ /* 0x040fe200078e024c */
[----:B------:R-:W-:Y:S01]  /*5510*/  F2FP.BF16.F32.PACK_AB R16, R16, R80 ;  /* 0x000000501010723e */ /* 0x000fe200000010ff */
[----:B------:R-:W0:Y:S10]  /*5520*/  LDCU UR22, c[0x0][0x398] ;  /* 0x00007300ff1677ac */ /* 0x000e340008000800 */
[----:B------:R0:W-:Y:S01]  /*5530*/  @P1 STG.E.U16 desc[UR20][R4.64], R70 ;  /* 0x0000004604001986 */ /* 0x0001e2000c101514 */
[----:B------:R-:W-:Y:S01]  /*5540*/  ISETP.LT.AND P1, PT, R198, UR18, !P0 ;  /* 0x00000012c6007c0c */ /* 0x000fe2000c721270 */
[----:B------:R-:W-:Y:S01]  /*5550*/  IMAD.WIDE R202, R201, 0x2, R8 ;  /* 0x00000002c9ca7825 */ /* 0x000fe200078e0208 */
[----:B------:R-:W-:Y:S01]  /*5560*/  ISETP.LT.AND P0, PT, R197, UR16, !P0 ;  /* 0x00000010c5007c0c */ /* 0x000fe2000c701270 */
[----:B------:R-:W1:Y:S02]  /*5570*/  LDCU UR18, c[0x0][0x398] ;  /* 0x00007300ff1277ac */ /* 0x000e640008000800 */
[----:B------:R-:W-:Y:S01]  /*5580*/  IMAD.WIDE R6, R201, 0x2, R132 ;  /* 0x00000002c9067825 */ /* 0x000fe200078e0284 */
[----:B------:R-:W-:Y:S01]  /*5590*/  F2FP.BF16.F32.PACK_AB R17, R17, R81 ;  /* 0x000000511111723e */ /* 0x000fe200000010ff */
[----:B------:R-:W1:Y:S02]  /*55a0*/  LDCU UR16, c[0x0][0x398] ;  /* 0x00007300ff1077ac */ /* 0x000e640008000800 */
[----:B------:R-:W-:Y:S01]  /*55b0*/  VIADD R3, R196, 0x3 ;  /* 0x00000003c4037836 */ /* 0x000fe20000000000 */
[----:B0-----:R-:W-:-:S05]  /*55c0*/  PRMT R5, R70, 0x7632, R5 ;  /* 0x0000763246057816 */ /* 0x001fca0000000005 */
[----:B------:R0:W-:Y:S04]  /*55d0*/  @P1 STG.E.U16 desc[UR20][R202.64], R5 ;  /* 0x00000005ca001986 */ /* 0x0001e8000c101514 */
[----:B------:R1:W-:Y:S01]  /*55e0*/  @P0 STG.E.U16 desc[UR20][R6.64], R135 ;  /* 0x0000008706000986 */ /* 0x0003e2000c101514 */
[----:B------:R-:W-:-:S04]  /*55f0*/  ISETP.GE.AND P0, PT, R3, UR7, PT ;  /* 0x0000000703007c0c */ /* 0x000fc8000bf06270 */
[----:B------:R-:W-:Y:S01]  /*5600*/  ISETP.LT.AND P1, PT, R200, UR34, !P0 ;  /* 0x00000022c8007c0c */ /* 0x000fe2000c721270 */
[----:B------:R-:W-:Y:S01]  /*5610*/  VIADD R201, R201, UR32 ;  /* 0x00000020c9c97c36 */ /* 0x000fe20008000000 */
[----:B------:R-:W-:Y:S01]  /*5620*/  ISETP.LT.AND P2, PT, R199, UR4, !P0 ;  /* 0x00000004c7007c0c */ /* 0x000fe2000c741270 */
[----:B------:R-:W4:Y:S01]  /*5630*/  LDCU UR4, c[0x0][0x398] ;  /* 0x00007300ff0477ac */ /* 0x000f220008000800 */
[----:B0-----:R-:W-:Y:S01]  /*5640*/  PRMT R5, R2, 0x7632, R5 ;  /* 0x0000763202057816 */ /* 0x001fe20000000005 */
[C---:B------:R-:W-:Y:S01]  /*5650*/  IMAD.WIDE R2, R201.reuse, 0x2, R10 ;  /* 0x00000002c9027825 */ /* 0x040fe200078e020a */
[----:B------:R-:W-:Y:S01]  /*5660*/  F2FP.BF16.F32.PACK_AB R18, R18, R82 ;  /* 0x000000521212723e */ /* 0x000fe200000010ff */
[----:B------:R-:W0:Y:S06]  /*5670*/  LDCU UR34, c[0x0][0x398] ;  /* 0x00007300ff2277ac */ /* 0x000e2c0008000800 */
[----:B------:R0:W-:Y:S01]  /*5680*/  @P1 STG.E.U16 desc[UR20][R2.64], R5 ;  /* 0x0000000502001986 */ /* 0x0001e2000c101514 */
[----:B------:R-:W-:Y:S01]  /*5690*/  ISETP.LT.AND P1, PT, R198, UR6, !P0 ;  /* 0x00000006c6007c0c */ /* 0x000fe2000c721270 */
[----:B-1----:R-:W-:Y:S01]  /*56a0*/  IMAD.WIDE R6, R201, 0x2, R76 ;  /* 0x00000002c9067825 */ /* 0x002fe200078e024c */
[----:B------:R-:W1:Y:S01]  /*56b0*/  LDCU UR6, c[0x0][0x398] ;  /* 0x00007300ff0677ac */ /* 0x000e620008000800 */
[----:B----4-:R-:W-:Y:S01]  /*56c0*/  ISETP.LT.AND P0, PT, R197, UR4, !P0 ;  /* 0x00000004c5007c0c */ /* 0x010fe2000c701270 */
[----:B------:R-:W4:Y:S01]  /*56d0*/  LDCU UR4, c[0x0][0x398] ;  /* 0x00007300ff0477ac */ /* 0x000f220008000800 */
[----:B0-----:R-:W-:Y:S01]  /*56e0*/  PRMT R3, R135, 0x7632, R3 ;  /* 0x0000763287037816 */ /* 0x001fe20000000003 */
[----:B------:R-:W-:-:S04]  /*56f0*/  IMAD.WIDE R4, R201, 0x2, R8 ;  /* 0x00000002c9047825 */ /* 0x000fc800078e0208 */
[----:B------:R0:W-:Y:S04]  /*5700*/  @P2 STG.E.U16 desc[UR20][R6.64], R3 ;  /* 0x0000000306002986 */ /* 0x0001e8000c101514 */
[----:B------:R1:W-:Y:S01]  /*5710*/  @P1 STG.E.U16 desc[UR20][R4.64], R71 ;  /* 0x0000004704001986 */ /* 0x0003e2000c101514 */
[----:B0-----:R-:W-:Y:S01]  /*5720*/  IMAD.WIDE R2, R201, 0x2, R132 ;  /* 0x00000002c9027825 */ /* 0x001fe200078e0284 */
[----:B-1----:R-:W-:-:S03]  /*5730*/  PRMT R5, R71, 0x7632, R5 ;  /* 0x0000763247057816 */ /* 0x002fc60000000005 */
[----:B------:R-:W-:Y:S02]  /*5740*/  VIADD R6, R196, 0x4 ;  /* 0x00000004c4067836 */ /* 0x000fe40000000000 */
[----:B------:R0:W-:Y:S03]  /*5750*/  @P0 STG.E.U16 desc[UR20][R2.64], R5 ;  /* 0x0000000502000986 */ /* 0x0001e6000c101514 */
[----:B------:R-:W-:-:S04]  /*5760*/  ISETP.GE.AND P0, PT, R6, UR7, PT ;  /* 0x0000000706007c0c */ /* 0x000fc8000bf06270 */
[----:B----4-:R-:W-:Y:S01]  /*5770*/  ISETP.LT.AND P1, PT, R200, UR4, !P0 ;  /* 0x00000004c8007c0c */ /* 0x010fe2000c721270 */
[----:B------:R-:W-:Y:S01]  /*5780*/  VIADD R201, R201, UR32 ;  /* 0x00000020c9c97c36 */ /* 0x000fe20008000000 */
[----:B------:R-:W1:Y:S03]  /*5790*/  LDCU UR4, c[0x0][0x398] ;  /* 0x00007300ff0477ac */ /* 0x000e660008000800 */
[----:B0-----:R-:W-:-:S08]  /*57a0*/  IMAD.WIDE R4, R201, 0x2, R10 ;  /* 0x00000002c9047825 */ /* 0x001fd000078e020a */
[----:B------:R-:W-:Y:S01]  /*57b0*/  @P1 STG.E.U16 desc[UR20][R4.64], R0 ;  /* 0x0000000004001986 */ /* 0x000fe2000c101514 */
[----:B------:R-:W-:Y:S01]  /*57c0*/  ISETP.LT.AND P1, PT, R199, UR6, !P0 ;  /* 0x00000006c7007c0c */ /* 0x000fe2000c721270 */
[----:B------:R-:W0:Y:S01]  /*57d0*/  LDCU UR6, c[0x0][0x398] ;  /* 0x00007300ff0677ac */ /* 0x000e220008000800 */
[----:B------:R-:W-:-:S11]  /*57e0*/  IMAD.WIDE R2, R201, 0x2, R76 ;  /* 0x00000002c9027825 */ /* 0x000fd600078e024c */
[----:B------:R4:W-:Y:S01]  /*57f0*/  @P1 STG.E.U16 desc[UR20][R2.64], R72 ;  /* 0x0000004802001986 */ /* 0x0009e2000c101514 */
[----:B-1----:R-:W-:Y:S01]  /*5800*/  ISETP.LT.AND P1, PT, R198, UR4, !P0 ;  /* 0x00000004c6007c0c */ /* 0x002fe2000c721270 */
[----:B------:R-:W1:Y:S01]  /*5810*/  LDCU UR4, c[0x0][0x398] ;  /* 0x00007300ff0477ac */ /* 0x000e620008000800 */
[----:B0-----:R-:W-:Y:S01]  /*5820*/  ISETP.LT.AND P0, PT, R197, UR6, !P0 ;  /* 0x00000006c5007c0c */ /* 0x001fe2000c701270 */
[----:B------:R-:W0:Y:S01]  /*5830*/  LDCU UR6, c[0x0][0x398] ;  /* 0x00007300ff0677ac */ /* 0x000e220008000800 */
[----:B------:R-:W-:Y:S01]  /*5840*/  IMAD.WIDE R6, R201, 0x2, R8 ;  /* 0x00000002c9067825 */ /* 0x000fe200078e0208 */
[----:B----4-:R-:W-:-:S03]  /*5850*/  PRMT R3, R72, 0x7632, R3 ;  /* 0x0000763248037816 */ /* 0x010fc60000000003 */
[----:B------:R-:W-:-:S04]  /*5860*/  IMAD.WIDE R4, R201, 0x2, R132 ;  /* 0x00000002c9047825 */ /* 0x000fc800078e0284 */
[----:B------:R-:W-:Y:S01]  /*5870*/  VIADD R2, R196, 0x5 ;  /* 0x00000005c4027836 */ /* 0x000fe20000000000 */
[----:B------:R4:W-:Y:S04]  /*5880*/  @P1 STG.E.U16 desc[UR20][R6.64], R3 ;  /* 0x0000000306001986 */ /* 0x0009e8000c101514 */
[----:B------:R-:W-:Y:S01]  /*5890*/  @P0 STG.E.U16 desc[UR20][R4.64], R137 ;  /* 0x0000008904000986 */ /* 0x000fe2000c101514 */
[----:B------:R-:W-:-:S04]  /*58a0*/  ISETP.GE.AND P0, PT, R2, UR7, PT ;  /* 0x0000000702007c0c */ /* 0x000fc8000bf06270 */
[----:B-1----:R-:W-:Y:S01]  /*58b0*/  ISETP.LT.AND P1, PT, R200, UR4, !P0 ;  /* 0x00000004c8007c0c */ /* 0x002fe2000c721270 */
[----:B------:R-:W1:Y:S01]  /*58c0*/  LDCU UR4, c[0x0][0x398] ;  /* 0x00007300ff0477ac */ /* 0x000e620008000800 */
[----:B0-----:R-:W-:Y:S01]  /*58d0*/  ISETP.LT.AND P2, PT, R199, UR6, !P0 ;  /* 0x00000006c7007c0c */ /* 0x001fe2000c741270 */
[----:B------:R-:W-:Y:S01]  /*58e0*/  VIADD R201, R201, UR32 ;  /* 0x00000020c9c97c36 */ /* 0x000fe20008000000 */
[----:B------:R-:W0:Y:S01]  /*58f0*/  LDCU UR6, c[0x0][0x398] ;  /* 0x00007300ff0677ac */ /* 0x000e220008000800 */
[----:B------:R-:W-:Y:S02]  /*5900*/  PRMT R0, R0, 0x7632, R0 ;  /* 0x0000763200007816 */ /* 0x000fe40000000000 */
[----:B----4-:R-:W-:-:S06]  /*5910*/  IMAD.WIDE R2, R201, 0x2, R10 ;  /* 0x00000002c9027825 */ /* 0x010fcc00078e020a */
[----:B------:R4:W-:Y:S01]  /*5920*/  @P1 STG.E.U16 desc[UR20][R2.64], R0 ;  /* 0x0000000002001986 */ /* 0x0009e2000c101514 */
[----:B-1----:R-:W-:Y:S01]  /*5930*/  ISETP.LT.AND P1, PT, R198, UR4, !P0 ;  /* 0x00000004c6007c0c */ /* 0x002fe2000c721270 */
[----:B------:R-:W1:Y:S01]  /*5940*/  LDCU UR4, c[0x0][0x398] ;  /* 0x00007300ff0477ac */ /* 0x000e620008000800 */
[----:B------:R-:W-:Y:S01]  /*5950*/  IMAD.WIDE R6, R201, 0x2, R76 ;  /* 0x00000002c9067825 */ /* 0x000fe200078e024c */
[----:B0-----:R-:W-:Y:S01]  /*5960*/  ISETP.LT.AND P0, PT, R197, UR6, !P0 ;  /* 0x00000006c5007c0c */ /* 0x001fe2000c701270 */
[----:B------:R-:W0:Y:S01]  /*5970*/  LDCU UR6, c[0x0][0x398] ;  /* 0x00007300ff0677ac */ /* 0x000e220008000800 */
[----:B----4-:R-:W-:Y:S01]  /*5980*/  PRMT R3, R137, 0x7632, R3 ;  /* 0x0000763289037816 */ /* 0x010fe20000000003 */
[----:B------:R-:W-:-:S04]  /*5990*/  IMAD.WIDE R4, R201, 0x2, R8 ;  /* 0x00000002c9047825 */ /* 0x000fc800078e0208 */
[----:B------:R-:W-:Y:S01]  /*59a0*/  @P2 STG.E.U16 desc[UR20][R6.64], R3 ;  /* 0x0000000306002986 */ /* 0x000fe2000c101514 */
[----:B------:R-:W-:-:S03]  /*59b0*/  IMAD.WIDE R68, R201, 0x2, R132 ;  /* 0x00000002c9447825 */ /* 0x000fc600078e0284 */
[----:B------:R4:W-:Y:S01]  /*59c0*/  @P1 STG.E.U16 desc[UR20][R4.64], R73 ;  /* 0x0000004904001986 */ /* 0x0009e2000c101514 */
[----:B------:R-:W-:Y:S01]  /*59d0*/  VIADD R0, R196, 0x6 ;  /* 0x00000006c4007836 */ /* 0x000fe20000000000 */
[----:B----4-:R-:W-:-:S05]  /*59e0*/  PRMT R5, R73, 0x7632, R5 ;  /* 0x0000763249057816 */ /* 0x010fca0000000005 */
[----:B------:R-:W-:Y:S01]  /*59f0*/  @P0 STG.E.U16 desc[UR20][R68.64], R5 ;  /* 0x0000000544000986 */ /* 0x000fe2000c101514 */
[----:B------:R-:W-:-:S04]  /*5a00*/  ISETP.GE.AND P0, PT, R0, UR7, PT ;  /* 0x0000000700007c0c */ /* 0x000fc8000bf06270 */
[----:B-1----:R-:W-:Y:S01]  /*5a10*/  ISETP.LT.AND P1, PT, R200, UR4, !P0 ;  /* 0x00000004c8007c0c */ /* 0x002fe2000c721270 */
[----:B------:R-:W-:Y:S01]  /*5a20*/  VIADD R201, R201, UR32 ;  /* 0x00000020c9c97c36 */ /* 0x000fe20008000000 */
[----:B------:R-:W1:Y:S03]  /*5a30*/  LDCU UR4, c[0x0][0x398] ;  /* 0x00007300ff0477ac */ /* 0x000e660008000800 */
[----:B------:R-:W-:-:S08]  /*5a40*/  IMAD.WIDE R2, R201, 0x2, R10 ;  /* 0x00000002c9027825 */ /* 0x000fd000078e020a */
[----:B------:R4:W-:Y:S01]  /*5a50*/  @P1 STG.E.U16 desc[UR20][R2.64], R138 ;  /* 0x0000008a02001986 */ /* 0x0009e2000c101514 */
[----:B0-----:R-:W-:Y:S01]  /*5a60*/  ISETP.LT.AND P1, PT, R199, UR6, !P0 ;  /* 0x00000006c7007c0c */ /* 0x001fe2000c721270 */
[----:B------:R-:W0:Y:S01]  /*5a70*/  LDCU UR6, c[0x0][0x398] ;  /* 0x00007300ff0677ac */ /* 0x000e220008000800 */
[----:B------:R-:W-:Y:S01]  /*5a80*/  IMAD.WIDE R6, R201, 0x2, R76 ;  /* 0x00000002c9067825 */ /* 0x000fe200078e024c */
[----:B----4-:R-:W-:-:S10]  /*5a90*/  PRMT R3, R138, 0x7632, R3 ;  /* 0x000076328a037816 */ /* 0x010fd40000000003 */
[----:B------:R4:W-:Y:S01]  /*5aa0*/  @P1 STG.E.U16 desc[UR20][R6.64], R3 ;  /* 0x0000000306001986 */ /* 0x0009e2000c101514 */
[----:B-1----:R-:W-:Y:S01]  /*5ab0*/  ISETP.LT.AND P1, PT, R198, UR4, !P0 ;  /* 0x00000004c6007c0c */ /* 0x002fe2000c721270 */
[----:B------:R-:W-:Y:S01]  /*5ac0*/  IMAD.WIDE R4, R201, 0x2, R8 ;  /* 0x00000002c9047825 */ /* 0x000fe200078e0208 */
[----:B0-----:R-:W-:Y:S01]  /*5ad0*/  ISETP.LT.AND P0, PT, R197, UR6, !P0 ;  /* 0x00000006c5007c0c */ /* 0x001fe2000c701270 */
[----:B------:R-:W0:Y:S01]  /*5ae0*/  LDCU UR6, c[0x0][0x398] ;  /* 0x00007300ff0677ac */ /* 0x000e220008000800 */
[----:B------:R-:W1:Y:S01]  /*5af0*/  LDCU UR4, c[0x0][0x398] ;  /* 0x00007300ff0477ac */ /* 0x000e620008000800 */
[----:B------:R-:W-:Y:S02]  /*5b00*/  VIADD R0, R196, 0x7 ;  /* 0x00000007c4007836 */ /* 0x000fe40000000000 */
[----:B----4-:R-:W-:-:S06]  /*5b10*/  IMAD.WIDE R2, R201, 0x2, R132 ;  /* 0x00000002c9027825 */ /* 0x010fcc00078e0284 */
[----:B------:R4:W-:Y:S02]  /*5b20*/  @P1 STG.E.U16 desc[UR20][R4.64], R74 ;  /* 0x0000004a04001986 */ /* 0x0009e4000c101514 */
[----:B----4-:R-:W-:-:S05]  /*5b30*/  PRMT R5, R74, 0x7632, R5 ;  /* 0x000076324a057816 */ /* 0x010fca0000000005 */
[----:B------:R4:W-:Y:S01]  /*5b40*/  @P0 STG.E.U16 desc[UR20][R2.64], R5 ;  /* 0x0000000502000986 */ /* 0x0009e2000c101514 */
[----:B------:R-:W-:-:S04]  /*5b50*/  ISETP.GE.AND P0, PT, R0, UR7, PT ;  /* 0x0000000700007c0c */ /* 0x000fc8000bf06270 */
[----:B0-----:R-:W-:Y:S01]  /*5b60*/  ISETP.LT.AND P2, PT, R199, UR6, !P0 ;  /* 0x00000006c7007c0c */ /* 0x001fe2000c741270 */
[----:B------:R-:W0:Y:S01]  /*5b70*/  LDCU UR6, c[0x0][0x398] ;  /* 0x00007300ff0677ac */ /* 0x000e220008000800 */
[----:B-1----:R-:W-:Y:S01]  /*5b80*/  ISETP.LT.AND P1, PT, R200, UR4, !P0 ;  /* 0x00000004c8007c0c */ /* 0x002fe2000c721270 */
[----:B------:R-:W-:Y:S01]  /*5b90*/  VIADD R201, R201, UR32 ;  /* 0x00000020c9c97c36 */ /* 0x000fe20008000000 */
[----:B------:R-:W-:Y:S01]  /*5ba0*/  PRMT R0, R139, 0x7632, R0 ;  /* 0x000076328b007816 */ /* 0x000fe20000000000 */
[----:B------:R-:W1:Y:S02]  /*5bb0*/  LDCU UR4, c[0x0][0x398] ;  /* 0x00007300ff0477ac */ /* 0x000e640008000800 */
[----:B----4-:R-:W-:-:S04]  /*5bc0*/  IMAD.WIDE R4, R201, 0x2, R10 ;  /* 0x00000002c9047825 */ /* 0x010fc800078e020a */
[----:B------:R-:W-:-:S04]  /*5bd0*/  IMAD.WIDE R2, R201, 0x2, R76 ;  /* 0x00000002c9027825 */ /* 0x000fc800078e024c */
[----:B------:R-:W-:Y:S01]  /*5be0*/  @P1 STG.E.U16 desc[UR20][R4.64], R139 ;  /* 0x0000008b04001986 */ /* 0x000fe2000c101514 */
[----:B0-----:R-:W-:-:S03]  /*5bf0*/  ISETP.LT.AND P1, PT, R198, UR6, !P0 ;  /* 0x00000006c6007c0c */ /* 0x001fc6000c721270 */
[----:B------:R0:W-:Y:S01]  /*5c00*/  @P2 STG.E.U16 desc[UR20][R2.64], R0 ;  /* 0x0000000002002986 */ /* 0x0001e2000c101514 */
[----:B------:R-:W-:Y:S01]  /*5c10*/  PRMT R68, R13, 0x7632, R68 ;  /* 0x000076320d447816 */ /* 0x000fe20000000044 */
[----:B------:R-:W4:Y:S01]  /*5c20*/  LDCU UR6, c[0x0][0x398] ;  /* 0x00007300ff0677ac */ /* 0x000f220008000800 */
[----:B0-----:R-:W-:-:S04]  /*5c30*/  IMAD.WIDE R2, R201, 0x2, R8 ;  /* 0x00000002c9027825 */ /* 0x001fc800078e0208 */
[----:B------:R-:W-:-:S03]  /*5c40*/  VIADD R0, R196, 0x8 ;  /* 0x00000008c4007836 */ /* 0x000fc60000000000 */
[----:B------:R0:W-:Y:S01]  /*5c50*/  @P1 STG.E.U16 desc[UR20][R2.64], R75 ;  /* 0x0000004b02001986 */ /* 0x0001e2000c101514 */
[----:B------:R-:W-:Y:S01]  /*5c60*/  ISETP.LT.AND P1, PT, R197, UR26, !P0 ;  /* 0x0000001ac5007c0c */ /* 0x000fe2000c721270 */
[----:B------:R-:W-:Y:S01]  /*5c70*/  IMAD.WIDE R4, R201, 0x2, R132 ;  /* 0x00000002c9047825 */ /* 0x000fe200078e0284 */
[----:B------:R-:W-:Y:S01]  /*5c80*/  F2FP.BF16.F32.PACK_AB R144, R144, R134 ;  /* 0x000000869090723e */ /* 0x000fe200000010ff */
[----:B------:R-:W1:Y:S01]  /*5c90*/  LDCU UR26, c[0x0][0x398] ;  /* 0x00007300ff1a77ac */ /* 0x000e620008000800 */
[----:B------:R-:W-:-:S04]  /*5ca0*/  ISETP.GE.AND P0, PT, R0, UR7, PT ;  /* 0x0000000700007c0c */ /* 0x000fc8000bf06270 */
[----:B---3--:R-:W-:Y:S01]  /*5cb0*/  ISETP.LT.AND P2, PT, R200, UR28, !P0 ;  /* 0x0000001cc8007c0c */ /* 0x008fe2000c741270 */
[----:B------:R-:W-:Y:S01]  /*5cc0*/  VIADD R201, R201, UR32 ;  /* 0x00000020c9c97c36 */ /* 0x000fe20008000000 */
[----:B------:R-:W-:Y:S01]  /*5cd0*/  PRMT R0, R75, 0x7632, R0 ;  /* 0x000076324b007816 */ /* 0x000fe20000000000 */
[----:B------:R-:W3:Y:S02]  /*5ce0*/  LDCU UR28, c[0x0][0x398] ;  /* 0x00007300ff1c77ac */ /* 0x000ee40008000800 */
[----:B0-----:R-:W-:Y:S02]  /*5cf0*/  IMAD.WIDE R2, R201, 0x2, R10 ;  /* 0x00000002c9027825 */ /* 0x001fe400078e020a */
[----:B------:R0:W-:Y:S01]  /*5d00*/  @P1 STG.E.U16 desc[UR20][R4.64], R0 ;  /* 0x0000000004001986 */ /* 0x0001e2000c101514 */
[----:B------:R-:W-:Y:S01]  /*5d10*/  ISETP.LT.AND P1, PT, R199, UR35, !P0 ;  /* 0x00000023c7007c0c */ /* 0x000fe2000c721270 */
[----:B------:R-:W-:Y:S01]  /*5d20*/  IMAD.WIDE R6, R201, 0x2, R76 ;  /* 0x00000002c9067825 */ /* 0x000fe200078e024c */
[----:B--2---:R-:W-:Y:S01]  /*5d30*/  F2FP.BF16.F32.PACK_AB R146, R146, R136 ;  /* 0x000000889292723e */ /* 0x004fe200000010ff */
[----:B------:R-:W2:Y:S02]  /*5d40*/  LDCU UR35, c[0x0][0x39c] ;  /* 0x00007380ff2377ac */ /* 0x000ea40008000800 */
[----:B------:R1:W-:Y:S01]  /*5d50*/  @P2 STG.E.U16 desc[UR20][R2.64], R140 ;  /* 0x0000008c02002986 */ /* 0x0003e2000c101514 */
[----:B------:R-:W-:Y:S01]  /*5d60*/  ISETP.LT.AND P2, PT, R198, UR58, !P0 ;  /* 0x0000003ac6007c0c */ /* 0x000fe2000c741270 */
[----:B------:R-:W2:Y:S01]  /*5d70*/  LDCU UR58, c[0x0][0x398] ;  /* 0x00007300ff3a77ac */ /* 0x000ea20008000800 */
[----:B------:R-:W-:Y:S01]  /*5d80*/  ISETP.LT.AND P0, PT, R197, UR10, !P0 ;  /* 0x0000000ac5007c0c */ /* 0x000fe2000c701270 */
[----:B0-----:R-:W-:Y:S01]  /*5d90*/  VIADD R0, R196, 0x9 ;  /* 0x00000009c4007836 */ /* 0x001fe20000000000 */
[----:B------:R-:W-:Y:S01]  /*5da0*/  F2FP.BF16.F32.PACK_AB R147, R147, R252 ;  /* 0x000000fc9393723e */ /* 0x000fe200000010ff */
[----:B------:R-:W-:Y:S01]  /*5db0*/  IMAD.WIDE R4, R201, 0x2, R8 ;  /* 0x00000002c9047825 */ /* 0x000fe200078e0208 */
[----:B------:R-:W-:Y:S01]  /*5dc0*/  F2FP.BF16.F32.PACK_AB R19, R19, R83 ;  /* 0x000000531313723e */ /* 0x000fe200000010ff */
[----:B------:R-:W0:Y:S01]  /*5dd0*/  LDCU UR10, c[0x0][0x398] ;  /* 0x00007300ff0a77ac */ /* 0x000e220008000800 */
[----:B-1----:R-:W-:-:S02]  /*5de0*/  PRMT R3, R140, 0x7632, R3 ;  /* 0x000076328c037816 */ /* 0x002fc40000000003 */
[----:B------:R-:W-:-:S03]  /*5df0*/  ISETP.GE.AND P4, PT, R0, UR7, PT ;  /* 0x0000000700007c0c */ /* 0x000fc6000bf86270 */
[----:B------:R1:W-:Y:S01]  /*5e00*/  @P1 STG.E.U16 desc[UR20][R6.64], R3 ;  /* 0x0000000306001986 */ /* 0x0003e2000c101514 */
[----:B------:R-:W-:Y:S01]  /*5e10*/  ISETP.LT.AND P6, PT, R199, UR57, !P4 ;  /* 0x00000039c7007c0c */ /* 0x000fe2000e7c1270 */
[----:B------:R-:W-:Y:S01]  /*5e20*/  VIADD R0, R196, 0xb ;  /* 0x0000000bc4007836 */ /* 0x000fe20000000000 */
[----:B-----5:R-:W-:Y:S01]  /*5e30*/  ISETP.LT.AND P5, PT, R198, UR12, !P4 ;  /* 0x0000000cc6007c0c */ /* 0x020fe2000e7a1270 */
[----:B------:R5:W-:Y:S01]  /*5e40*/  @P2 STG.E.U16 desc[UR20][R4.64], R12 ;  /* 0x0000000c04002986 */ /* 0x000be2000c101514 */
[----:B------:R-:W-:Y:S01]  /*5e50*/  ISETP.LT.AND P2, PT, R200, UR42, !P4 ;  /* 0x0000002ac8007c0c */ /* 0x000fe2000e741270 */
[----:B------:R-:W0:Y:S01]  /*5e60*/  LDCU UR57, c[0x0][0x39c] ;  /* 0x00007380ff3977ac */ /* 0x000e220008000800 */
[----:B------:R-:W-:Y:S01]  /*5e70*/  ISETP.LT.AND P4, PT, R197, UR18, !P4 ;  /* 0x00000012c5007c0c */ /* 0x000fe2000e781270 */
[----:B-1----:R-:W-:-:S04]  /*5e80*/  IMAD.WIDE R2, R201, 0x2, R132 ;  /* 0x00000002c9027825 */ /* 0x002fc800078e0284 */
[----:B------:R-:W-:Y:S01]  /*5e90*/  VIADD R6, R196, 0xa ;  /* 0x0000000ac4067836 */ /* 0x000fe20000000000 */
[----:B-----5:R-:W-:Y:S01]  /*5ea0*/  PRMT R5, R12, 0x7632, R5 ;  /* 0x000076320c057816 */ /* 0x020fe20000000005 */
[----:B------:R-:W-:Y:S01]  /*5eb0*/  VIADD R201, R201, UR32 ;  /* 0x00000020c9c97c36 */ /* 0x000fe20008000000 */
[----:B------:R-:W-:Y:S01]  /*5ec0*/  ISETP.GE.AND P1, PT, R0, UR7, PT ;  /* 0x0000000700007c0c */ /* 0x000fe2000bf26270 */
[----:B------:R-:W1:Y:S01]  /*5ed0*/  LDCU UR42, c[0x0][0x398] ;  /* 0x00007300ff2a77ac */ /* 0x000e620008000800 */
[----:B------:R-:W-:Y:S01]  /*5ee0*/  ISETP.GE.AND P3, PT, R6, UR7, PT ;  /* 0x0000000706007c0c */ /* 0x000fe2000bf66270 */
[----:B------:R5:W-:Y:S01]  /*5ef0*/  @P0 STG.E.U16 desc[UR20][R2.64], R5 ;  /* 0x0000000502000986 */ /* 0x000be2000c101514 */
[----:B------:R-:W-:Y:S01]  /*5f00*/  IMAD.WIDE R6, R201, 0x2, R76 ;  /* 0x00000002c9067825 */ /* 0x000fe200078e024c */
[----:B------:R-:W-:Y:S01]  /*5f10*/  F2FP.BF16.F32.PACK_AB R148, R148, R251 ;  /* 0x000000fb9494723e */ /* 0x000fe200000010ff */
[----:B------:R-:W0:Y:S01]  /*5f20*/  LDCU UR12, c[0x0][0x398] ;  /* 0x00007300ff0c77ac */ /* 0x000e220008000800 */
[----:B------:R-:W-:-:S02]  /*5f30*/  F2FP.BF16.F32.PACK_AB R20, R20, R84 ;  /* 0x000000541414723e */ /* 0x000fc400000010ff */
[----:B------:R-:W-:Y:S01]  /*5f40*/  F2FP.BF16.F32.PACK_AB R149, R149, R250 ;  /* 0x000000fa9595723e */ /* 0x000fe200000010ff */
[----:B------:R-:W0:Y:S01]  /*5f50*/  LDCU UR18, c[0x0][0x398] ;  /* 0x00007300ff1277ac */ /* 0x000e220008000800 */
[----:B-----5:R-:W-:Y:S01]  /*5f60*/  IMAD.WIDE R4, R201, 0x2, R10 ;  /* 0x00000002c9047825 */ /* 0x020fe200078e020a */
[----:B------:R-:W-:-:S03]  /*5f70*/  PRMT R3, R141, 0x7632, R3 ;  /* 0x000076328d037816 */ /* 0x000fc60000000003 */
[----:B------:R-:W-:Y:S01]  /*5f80*/  VIADD R2, R196, 0xc ;  /* 0x0000000cc4027836 */ /* 0x000fe20000000000 */
[----:B------:R5:W-:Y:S04]  /*5f90*/  @P2 STG.E.U16 desc[UR20][R4.64], R141 ;  /* 0x0000008d04002986 */ /* 0x000be8000c101514 */
[----:B------:R-:W-:Y:S01]  /*5fa0*/  ISETP.GE.AND P0, PT, R2, UR7, PT ;  /* 0x0000000702007c0c */ /* 0x000fe2000bf06270 */
[----:B------:R0:W-:Y:S01]  /*5fb0*/  @P6 STG.E.U16 desc[UR20][R6.64], R3 ;  /* 0x0000000306006986 */ /* 0x0001e2000c101514 */
[----:B------:R-:W-:Y:S01]  /*5fc0*/  ISETP.LT.AND P6, PT, R200, UR4, !P3 ;  /* 0x00000004c8007c0c */ /* 0x000fe2000dfc1270 */
[----:B------:R-:W-:Y:S01]  /*5fd0*/  VIADD R69, R201, UR32 ;  /* 0x00000020c9457c36 */ /* 0x000fe20008000000 */
[----:B------:R-:W-:Y:S01]  /*5fe0*/  F2FP.BF16.F32.PACK_AB R21, R21, R85 ;  /* 0x000000551515723e */ /* 0x000fe200000010ff */
[----:B------:R-:W-:Y:S01]  /*5ff0*/  VIADD R0, R196, 0xd ;  /* 0x0000000dc4007836 */ /* 0x000fe20000000000 */
[----:B------:R-:W-:Y:S01]  /*6000*/  F2FP.BF16.F32.PACK_AB R150, R150, R249 ;  /* 0x000000f99696723e */ /* 0x000fe200000010ff */
[----:B------:R-:W1:Y:S01]  /*6010*/  LDCU UR4, c[0x0][0x398] ;  /* 0x00007300ff0477ac */ /* 0x000e620008000800 */
[----:B-----5:R-:W-:-:S04]  /*6020*/  IMAD.WIDE R4, R201, 0x2, R8 ;  /* 0x00000002c9047825 */ /* 0x020fc800078e0208 */
[----:B0-----:R-:W-:Y:S01]  /*6030*/  IMAD.WIDE R2, R201, 0x2, R132 ;  /* 0x00000002c9027825 */ /* 0x001fe200078e0284 */
[----:B------:R0:W-:Y:S01]  /*6040*/  @P5 STG.E.U16 desc[UR20][R4.64], R13 ;  /* 0x0000000d04005986 */ /* 0x0001e2000c101514 */
[----:B------:R-:W-:Y:S01]  /*6050*/  ISETP.LT.AND P5, PT, R198, UR39, !P3 ;  /* 0x00000027c6007c0c */ /* 0x000fe2000dfa1270 */
[----:B------:R-:W5:Y:S02]  /*6060*/  LDCU UR39, c[0x0][0x398] ;  /* 0x00007300ff2777ac */ /* 0x000f640008000800 */
[----:B------:R1:W-:Y:S01]  /*6070*/  @P4 STG.E.U16 desc[UR20][R2.64], R68 ;  /* 0x0000004402004986 */ /* 0x0003e2000c101514 */
[----:B------:R-:W-:Y:S01]  /*6080*/  ISETP.LT.AND P4, PT, R199, UR53, !P3 ;  /* 0x00000035c7007c0c */ /* 0x000fe2000df81270 */
[----:B------:R-:W-:Y:S01]  /*6090*/  IMAD.WIDE R6, R69, 0x2, R10 ;  /* 0x0000000245067825 */ /* 0x000fe200078e020a */
[----:B------:R-:W-:Y:S01]  /*60a0*/  ISETP.LT.AND P3, PT, R197, UR41, !P3 ;  /* 0x00000029c5007c0c */ /* 0x000fe2000df61270 */
[----:B------:R-:W2:Y:S03]  /*60b0*/  LDCU UR53, c[0x0][0x398] ;  /* 0x00007300ff3577ac */ /* 0x000ea60008000800 */
[----:B------:R3:W-:Y:S01]  /*60c0*/  @P6 STG.E.U16 desc[UR20][R6.64], R142 ;  /* 0x0000008e06006986 */ /* 0x0007e2000c101514 */
[C---:B0-----:R-:W-:Y:S01]  /*60d0*/  IMAD.WIDE R4, R69.reuse, 0x2, R76 ;  /* 0x0000000245047825 */ /* 0x041fe200078e024c */
[----:B------:R-:W-:Y:S01]  /*60e0*/  ISETP.GE.AND P2, PT, R0, UR7, PT ;  /* 0x0000000700007c0c */ /* 0x000fe2000bf46270 */
[----:B------:R-:W0:Y:S02]  /*60f0*/  LDCU UR41, c[0x0][0x398] ;  /* 0x00007300ff2977ac */ /* 0x000e240008000800 */
[----:B------:R-:W-:Y:S01]  /*6100*/  IMAD.WIDE R12, R69, 0x2, R8 ;  /* 0x00000002450c7825 */ /* 0x000fe200078e0208 */
[----:B-1----:R-:W-:-:S03]  /*6110*/  PRMT R68, R14, 0x7632, R68 ;  /* 0x000076320e447816 */ /* 0x002fc60000000044 */
[----:B------:R-:W-:Y:S01]  /*6120*/  IMAD.WIDE R2, R69, 0x2, R132 ;  /* 0x0000000245027825 */ /* 0x000fe200078e0284 */
[----:B---3--:R-:W-:-:S05]  /*6130*/  PRMT R7, R142, 0x7632, R7 ;  /* 0x000076328e077816 */ /* 0x008fca0000000007 */
[----:B------:R1:W-:Y:S01]  /*6140*/  @P4 STG.E.U16 desc[UR20][R4.64], R7 ;  /* 0x0000000704004986 */ /* 0x0003e2000c101514 */
[----:B------:R-:W-:Y:S01]  /*6150*/  ISETP.LT.AND P4, PT, R199, UR38, !P1 ;  /* 0x00000026c7007c0c */ /* 0x000fe2000cf81270 */
[----:B------:R-:W-:Y:S01]  /*6160*/  VIADD R69, R69, UR32 ;  /* 0x0000002045457c36 */ /* 0x000fe20008000000 */
[----:B------:R-:W-:Y:S01]  /*6170*/  F2FP.BF16.F32.PACK_AB R22, R22, R86 ;  /* 0x000000561616723e */ /* 0x000fe200000010ff */
[----:B------:R3:W-:Y:S01]  /*6180*/  @P5 STG.E.U16 desc[UR20][R12.64], R14 ;  /* 0x0000000e0c005986 */ /* 0x0007e2000c101514 */
[----:B------:R-:W-:Y:S01]  /*6190*/  ISETP.LT.AND P5, PT, R198, UR54, !P1 ;  /* 0x00000036c6007c0c */ /* 0x000fe2000cfa1270 */
[----:B------:R-:W-:Y:S01]  /*61a0*/  VIADD R0, R196, 0xe ;  /* 0x0000000ec4007836 */ /* 0x000fe20000000000 */
[----:B------:R-:W-:Y:S01]  /*61b0*/  F2FP.BF16.F32.PACK_AB R151, R151, R248 ;  /* 0x000000f89797723e */ /* 0x000fe200000010ff */
[----:B------:R0:W-:Y:S01]  /*61c0*/  @P3 STG.E.U16 desc[UR20][R2.64], R68 ;  /* 0x0000004402003986 */ /* 0x0001e2000c101514 */
[----:B------:R-:W-:Y:S01]  /*61d0*/  ISETP.LT.AND P3, PT, R200, UR51, !P1 ;  /* 0x00000033c8007c0c */ /* 0x000fe2000cf61270 */
[----:B------:R-:W2:Y:S01]  /*61e0*/  LDCU UR54, c[0x0][0x39c] ;  /* 0x00007380ff3677ac */ /* 0x000ea20008000800 */
[----:B-1----:R-:W-:Y:S01]  /*61f0*/  IMAD.WIDE R4, R69, 0x2, R10 ;  /* 0x0000000245047825 */ /* 0x002fe200078e020a */
[----:B------:R-:W-:Y:S01]  /*6200*/  F2FP.BF16.F32.PACK_AB R23, R23, R87 ;  /* 0x000000571717723e */ /* 0x000fe200000010ff */
[----:B------:R-:W1:Y:S01]  /*6210*/  LDCU UR51, c[0x0][0x398] ;  /* 0x00007300ff3377ac */ /* 0x000e620008000800 */
[----:B---3--:R-:W-:Y:S01]  /*6220*/  PRMT R12, R143, 0x7632, R12 ;  /* 0x000076328f0c7816 */ /* 0x008fe2000000000c */
[C---:B------:R-:W-:Y:S01]  /*6230*/  IMAD.WIDE R6, R69.reuse, 0x2, R8 ;  /* 0x0000000245067825 */ /* 0x040fe200078e0208 */
[----:B------:R-:W-:Y:S01]  /*6240*/  F2FP.BF16.F32.PACK_AB R152, R152, R247 ;  /* 0x000000f79898723e */ /* 0x000fe200000010ff */
[----:B------:R-:W3:Y:S02]  /*6250*/  LDCU UR38, c[0x0][0x398] ;  /* 0x00007300ff2677ac */ /* 0x000ee40008000800 */
[----:B0-----:R-:W-:-:S03]  /*6260*/  IMAD.WIDE R2, R69, 0x2, R76 ;  /* 0x0000000245027825 */ /* 0x001fc600078e024c */
[----:B------:R0:W-:Y:S01]  /*6270*/  @P3 STG.E.U16 desc[UR20][R4.64], R143 ;  /* 0x0000008f04003986 */ /* 0x0001e2000c101514 */
[----:B------:R-:W-:Y:S01]  /*6280*/  ISETP.LT.AND P1, PT, R197, UR9, !P1 ;  /* 0x00000009c5007c0c */ /* 0x000fe2000cf21270 */
[----:B------:R-:W1:Y:S02]  /*6290*/  LDCU UR9, c[0x0][0x398] ;  /* 0x00007300ff0977ac */ /* 0x000e640008000800 */
[----:B------:R2:W-:Y:S01]  /*62a0*/  @P4 STG.E.U16 desc[UR20][R2.64], R12 ;  /* 0x0000000c02004986 */ /* 0x0005e2000c101514 */
[----:B------:R-:W-:Y:S01]  /*62b0*/  ISETP.LT.AND P4, PT, R200, UR75, !P0 ;  /* 0x0000004bc8007c0c */ /* 0x000fe2000c781270 */
[----:B------:R-:W-:Y:S01]  /*62c0*/  VIADD R13, R69, UR32 ;  /* 0x00000020450d7c36 */ /* 0x000fe20008000000 */
[----:B------:R-:W-:Y:S01]  /*62d0*/  PRMT R14, R15, 0x7632, R14 ;  /* 0x000076320f0e7816 */ /* 0x000fe2000000000e */
[----:B------:R1:W-:Y:S01]  /*62e0*/  @P5 STG.E.U16 desc[UR20][R6.64], R15 ;  /* 0x0000000f06005986 */ /* 0x0003e2000c101514 */
[----:B------:R-:W-:Y:S01]  /*62f0*/  ISETP.LT.AND P5, PT, R199, UR76, !P0 ;  /* 0x0000004cc7007c0c */ /* 0x000fe2000c7a1270 */
[----:B------:R-:W3:Y:S01]  /*6300*/  LDCU UR75, c[0x0][0x398] ;  /* 0x00007300ff4b77ac */ /* 0x000ee20008000800 */
[----:B0-----:R-:W-:Y:S01]  /*6310*/  IMAD.WIDE R4, R13, 0x2, R10 ;  /* 0x000000020d047825 */ /* 0x001fe200078e020a */
[----:B------:R-:W-:Y:S01]  /*6320*/  ISETP.GE.AND P6, PT, R0, UR7, PT ;  /* 0x0000000700007c0c */ /* 0x000fe2000bfc6270 */
[----:B------:R-:W0:Y:S02]  /*6330*/  LDCU UR76, c[0x0][0x398] ;  /* 0x00007300ff4c77ac */ /* 0x000e240008000800 */
[----:B--2---:R-:W-:Y:S01]  /*6340*/  IMAD.WIDE R2, R69, 0x2, R132 ;  /* 0x0000000245027825 */ /* 0x004fe200078e0284 */
[----:B------:R-:W-:-:S03]  /*6350*/  PRMT R12, R144, 0x7632, R12 ;  /* 0x00007632900c7816 */ /* 0x000fc6000000000c */
[----:B-1----:R-:W-:Y:S01]  /*6360*/  IMAD.WIDE R6, R13, 0x2, R76 ;  /* 0x000000020d067825 */ /* 0x002fe200078e024c */
[----:B------:R1:W-:Y:S04]  /*6370*/  @P1 STG.E.U16 desc[UR20][R2.64], R14 ;  /* 0x0000000e02001986 */ /* 0x0003e8000c101514 */
[----:B------:R2:W-:Y:S01]  /*6380*/  @P4 STG.E.U16 desc[UR20][R4.64], R144 ;  /* 0x0000009004004986 */ /* 0x0005e2000c101514 */
[----:B------:R-:W-:Y:S01]  /*6390*/  ISETP.LT.AND P4, PT, R198, UR74, !P0 ;  /* 0x0000004ac6007c0c */ /* 0x000fe2000c781270 */
[----:B------:R-:W-:Y:S01]  /*63a0*/  VIADD R0, R196, 0xf ;  /* 0x0000000fc4007836 */ /* 0x000fe20000000000 */
[----:B------:R-:W-:Y:S01]  /*63b0*/  F2FP.BF16.F32.PACK_AB R24, R24, R88 ;  /* 0x000000581818723e */ /* 0x000fe200000010ff */
[----:B------:R0:W-:Y:S01]  /*63c0*/  @P5 STG.E.U16 desc[UR20][R6.64], R12 ;  /* 0x0000000c06005986 */ /* 0x0001e2000c101514 */
[----:B------:R-:W-:Y:S01]  /*63d0*/  ISETP.LT.AND P5, PT, R197, UR70, !P0 ;  /* 0x00000046c5007c0c */ /* 0x000fe2000c7a1270 */
[C---:B------:R-:W-:Y:S01]  /*63e0*/  VIADD R15, R13.reuse, UR32 ;  /* 0x000000200d0f7c36 */ /* 0x040fe20008000000 */
[----:B------:R-:W-:Y:S01]  /*63f0*/  ISETP.LT.AND P0, PT, R200, UR67, !P2 ;  /* 0x00000043c8007c0c */ /* 0x000fe2000d701270 */
[C---:B-1----:R-:W-:Y:S01]  /*6400*/  IMAD.WIDE R2, R13.reuse, 0x2, R8 ;  /* 0x000000020d027825 */ /* 0x042fe200078e0208 */
[----:B------:R-:W-:Y:S01]  /*6410*/  ISETP.GE.AND P3, PT, R0, UR7, PT ;  /* 0x0000000700007c0c */ /* 0x000fe2000bf66270 */
[----:B------:R-:W1:Y:S02]  /*6420*/  LDCU UR70, c[0x0][0x39c] ;  /* 0x00007380ff4677ac */ /* 0x000e640008000800 */
[----:B--2---:R-:W-:Y:S01]  /*6430*/  IMAD.WIDE R4, R13, 0x2, R132 ;  /* 0x000000020d047825 */ /* 0x004fe200078e0284 */
[----:B------:R-:W-:Y:S01]  /*6440*/  PRMT R14, R146, 0x7632, R14 ;  /* 0x00007632920e7816 */ /* 0x000fe2000000000e */
[----:B------:R-:W2:Y:S01]  /*6450*/  LDCU UR74, c[0x0][0x398] ;  /* 0x00007300ff4a77ac */ /* 0x000ea20008000800 */
[----:B0-----:R-:W-:Y:S01]  /*6460*/  PRMT R12, R16, 0x7632, R12 ;  /* 0x00007632100c7816 */ /* 0x001fe2000000000c */
[----:B------:R-:W-:Y:S01]  /*6470*/  VIADD R0, R196, 0x10 ;  /* 0x00000010c4007836 */ /* 0x000fe20000000000 */
[----:B------:R0:W-:Y:S01]  /*6480*/  @P4 STG.E.U16 desc[UR20][R2.64], R16 ;  /* 0x0000001002004986 */ /* 0x0001e2000c101514 */
[----:B------:R-:W-:Y:S01]  /*6490*/  ISETP.LT.AND P4, PT, R199, UR73, !P2 ;  /* 0x00000049c7007c0c */ /* 0x000fe2000d781270 */
[----:B------:R-:W-:Y:S01]  /*64a0*/  IMAD.WIDE R6, R15, 0x2, R10 ;  /* 0x000000020f067825 */ /* 0x000fe200078e020a */
[----:B------:R-:W-:Y:S01]  /*64b0*/  F2FP.BF16.F32.PACK_AB R153, R153, R246 ;  /* 0x000000f69999723e */ /* 0x000fe200000010ff */
[----:B------:R1:W-:Y:S01]  /*64c0*/  @P5 STG.E.U16 desc[UR20][R4.64], R12 ;  /* 0x0000000c04005986 */ /* 0x0003e2000c101514 */
[----:B------:R-:W-:Y:S01]  /*64d0*/  ISETP.GE.AND P1, PT, R0, UR7, PT ;  /* 0x0000000700007c0c */ /* 0x000fe2000bf26270 */
[----:B------:R-:W-:Y:S01]  /*64e0*/  VIADD R0, R196, 0x11 ;  /* 0x00000011c4007836 */ /* 0x000fe20000000000 */
[----:B------:R-:W-:Y:S01]  /*64f0*/  ISETP.LT.AND P5, PT, R198, UR71, !P2 ;  /* 0x00000047c6007c0c */ /* 0x000fe2000d7a1270 */
[----:B------:R2:W-:Y:S01]  /*6500*/  @P0 STG.E.U16 desc[UR20][R6.64], R145 ;  /* 0x0000009106000986 */ /* 0x0005e2000c101514 */
[----:B------:R-:W-:Y:S01]  /*6510*/  ISETP.LT.AND P2, PT, R197, UR63, !P2 ;  /* 0x0000003fc5007c0c */ /* 0x000fe2000d741270 */
[----:B------:R-:W3:Y:S01]  /*6520*/  LDCU UR67, c[0x0][0x398] ;  /* 0x00007300ff4377ac */ /* 0x000ee20008000800 */
[----:B------:R-:W-:Y:S01]  /*6530*/  ISETP.GE.AND P0, PT, R0, UR69, PT ;  /* 0x0000004500007c0c */ /* 0x000fe2000bf06270 */
[----:B0-----:R-:W-:Y:S01]  /*6540*/  IMAD.WIDE R2, R15, 0x2, R76 ;  /* 0x000000020f027825 */ /* 0x001fe200078e024c */
[----:B------:R-:W-:Y:S01]  /*6550*/  PRMT R0, R145, 0x7632, R0 ;  /* 0x0000763291007816 */ /* 0x000fe20000000000 */
[----:B------:R-:W0:Y:S02]  /*6560*/  LDCU UR69, c[0x0][0x39c] ;  /* 0x00007380ff4577ac */ /* 0x000e240008000800 */
[----:B-1----:R-:W-:Y:S01]  /*6570*/  IMAD.WIDE R4, R15, 0x2, R8 ;  /* 0x000000020f047825 */ /* 0x002fe200078e0208 */
[----:B------:R-:W-:Y:S01]  /*6580*/  PRMT R12, R17, 0x7632, R12 ;  /* 0x00007632110c7816 */ /* 0x000fe2000000000c */
[----:B------:R-:W1:Y:S02]  /*6590*/  LDCU UR73, c[0x0][0x398] ;  /* 0x00007300ff4977ac */ /* 0x000e640008000800 */
[----:B--2---:R-:W-:Y:S01]  /*65a0*/  IMAD.WIDE R6, R15, 0x2, R132 ;  /* 0x000000020f067825 */ /* 0x004fe200078e0284 */
[----:B------:R2:W-:Y:S01]  /*65b0*/  @P4 STG.E.U16 desc[UR20][R2.64], R0 ;  /* 0x0000000002004986 */ /* 0x0005e2000c101514 */
[----:B------:R-:W-:Y:S01]  /*65c0*/  ISETP.LT.AND P4, PT, R200, UR66, !P6 ;  /* 0x00000042c8007c0c */ /* 0x000fe2000f781270 */
[----:B------:R-:W0:Y:S02]  /*65d0*/  LDCU UR71, c[0x0][0x398] ;  /* 0x00007300ff4777ac */ /* 0x000e240008000800 */
[----:B------:R1:W-:Y:S01]  /*65e0*/  @P5 STG.E.U16 desc[UR20][R4.64], R17 ;  /* 0x0000001104005986 */ /* 0x0003e2000c101514 */
[----:B------:R-:W-:Y:S01]  /*65f0*/  ISETP.LT.AND P5, PT, R199, UR68, !P6 ;  /* 0x00000044c7007c0c */ /* 0x000fe2000f7a1270 */
[----:B------:R-:W-:Y:S01]  /*6600*/  VIADD R15, R15, UR32 ;  /* 0x000000200f0f7c36 */ /* 0x000fe20008000000 */
[----:B------:R-:W-:Y:S01]  /*6610*/  F2FP.BF16.F32.PACK_AB R25, R25, R89 ;  /* 0x000000591919723e */ /* 0x000fe200000010ff */
[----:B------:R0:W-:Y:S01]  /*6620*/  @P2 STG.E.U16 desc[UR20][R6.64], R12 ;  /* 0x0000000c06002986 */ /* 0x0001e2000c101514 */
[----:B------:R-:W-:Y:S01]  /*6630*/  ISETP.LT.AND P2, PT, R198, UR64, !P6 ;  /* 0x00000040c6007c0c */ /* 0x000fe2000f741270 */
[----:B------:R-:W-:Y:S01]  /*6640*/  VIADD R13, R15, UR32 ;  /* 0x000000200f0d7c36 */ /* 0x000fe20008000000 */
[----:B------:R-:W-:Y:S01]  /*6650*/  ISETP.LT.AND P6, PT, R197, UR77, !P6 ;  /* 0x0000004dc5007c0c */ /* 0x000fe2000f7c1270 */
[C---:B--2---:R-:W-:Y:S01]  /*6660*/  IMAD.WIDE R2, R15.reuse, 0x2, R10 ;  /* 0x000000020f027825 */ /* 0x044fe200078e020a */
[----:B------:R-:W-:Y:S01]  /*6670*/  F2FP.BF16.F32.PACK_AB R154, R154, R245 ;  /* 0x000000f59a9a723e */ /* 0x000fe200000010ff */
[----:B------:R-:W2:Y:S02]  /*6680*/  LDCU UR77, c[0x0][0x39c] ;  /* 0x00007380ff4d77ac */ /* 0x000ea40008000800 */
[C---:B-1----:R-:W-:Y:S01]  /*6690*/  IMAD.WIDE R4, R15.reuse, 0x2, R76 ;  /* 0x000000020f047825 */ /* 0x042fe200078e024c */
[----:B------:R1:W-:Y:S01]  /*66a0*/  @P4 STG.E.U16 desc[UR20][R2.64], R146 ;  /* 0x0000009202004986 */ /* 0x0003e2000c101514 */
[----:B------:R-:W-:Y:S01]  /*66b0*/  F2FP.BF16.F32.PACK_AB R26, R26, R90 ;  /* 0x0000005a1a1a723e */ /* 0x000fe200000010ff */
[----:B------:R-:W2:Y:S01]  /*66c0*/  LDCU UR63, c[0x0][0x398] ;  /* 0x00007300ff3f77ac */ /* 0x000ea20008000800 */
[----:B0-----:R-:W-:Y:S01]  /*66d0*/  IMAD.WIDE R6, R15, 0x2, R8 ;  /* 0x000000020f067825 */ /* 0x001fe200078e0208 */
[----:B------:R0:W-:Y:S01]  /*66e0*/  @P5 STG.E.U16 desc[UR20][R4.64], R14 ;  /* 0x0000000e04005986 */ /* 0x0001e2000c101514 */
[----:B------:R-:W-:Y:S01]  /*66f0*/  ISETP.LT.AND P4, PT, R200, UR72, !P3 ;  /* 0x00000048c8007c0c */ /* 0x000fe2000df81270 */
[----:B------:R-:W2:Y:S02]  /*6700*/  LDCU UR66, c[0x0][0x398] ;  /* 0x00007300ff4277ac */ /* 0x000ea40008000800 */
[----:B------:R3:W-:Y:S01]  /*6710*/  @P2 STG.E.U16 desc[UR20][R6.64], R18 ;  /* 0x0000001206002986 */ /* 0x0007e2000c101514 */
[----:B------:R-:W-:Y:S01]  /*6720*/  PRMT R12, R19, 0x7632, R12 ;  /* 0x00007632130c7816 */ /* 0x000fe2000000000c */
[----:B------:R-:W-:Y:S01]  /*6730*/  VIADD R0, R196, 0x12 ;  /* 0x00000012c4007836 */ /* 0x000fe20000000000 */
[----:B------:R-:W-:Y:S01]  /*6740*/  F2FP.BF16.F32.PACK_AB R155, R155, R244 ;  /* 0x000000f49b9b723e */ /* 0x000fe200000010ff */
[----:B-1----:R-:W-:Y:S01]  /*6750*/  IMAD.WIDE R2, R15, 0x2, R132 ;  /* 0x000000020f027825 */ /* 0x002fe200078e0284 */
[----:B------:R-:W-:Y:S01]  /*6760*/  ISETP.LT.AND P5, PT, R199, UR65, !P3 ;  /* 0x00000041c7007c0c */ /* 0x000fe2000dfa1270 */
[----:B------:R-:W1:Y:S02]  /*6770*/  LDCU UR68, c[0x0][0x398] ;  /* 0x00007300ff4477ac */ /* 0x000e640008000800 */
[C---:B0-----:R-:W-:Y:S01]  /*6780*/  IMAD.WIDE R4, R13.reuse, 0x2, R10 ;  /* 0x000000020d047825 */ /* 0x041fe200078e020a */
[----:B------:R-:W-:Y:S01]  /*6790*/  PRMT R14, R20, 0x7632, R14 ;  /* 0x00007632140e7816 */ /* 0x000fe2000000000e */
[----:B------:R-:W0:Y:S01]  /*67a0*/  LDCU UR64, c[0x0][0x398] ;  /* 0x00007300ff4077ac */ /* 0x000e220008000800 */
[----:B---3--:R-:W-:Y:S01]  /*67b0*/  PRMT R7, R18, 0x7632, R7 ;  /* 0x0000763212077816 */ /* 0x008fe20000000007 */
[----:B------:R-:W-:Y:S01]  /*67c0*/  VIADD R15, R13, UR32 ;  /* 0x000000200d0f7c36 */ /* 0x000fe20008000000 */
[----:B------:R-:W-:Y:S01]  /*67d0*/  ISETP.GE.AND P2, PT, R0, UR14, PT ;  /* 0x0000000e00007c0c */ /* 0x000fe2000bf46270 */
[----:B------:R-:W3:Y:S02]  /*67e0*/  LDCU UR7, c[0x0][0x398] ;  /* 0x00007300ff0777ac */ /* 0x000ee40008000800 */
[----:B------:R0:W-:Y:S01]  /*67f0*/  @P6 STG.E.U16 desc[UR20][R2.64], R7 ;  /* 0x0000000702006986 */ /* 0x0001e2000c101514 */
[----:B------:R-:W-:Y:S01]  /*6800*/  ISETP.LT.AND P6, PT, R198, UR48, !P3 ;  /* 0x00000030c6007c0c */ /* 0x000fe2000dfc1270 */
[----:B------:R-:W-:Y:S01]  /*6810*/  VIADD R17, R15, UR32 ;  /* 0x000000200f117c36 */ /* 0x000fe20008000000 */
[----:B------:R-:W-:Y:S01]  /*6820*/  PRMT R16, R26, 0x7632, R16 ;  /* 0x000076321a107816 */ /* 0x000fe20000000010 */
[----:B------:R1:W-:Y:S01]  /*6830*/  @P4 STG.E.U16 desc[UR20][R4.64], R147 ;  /* 0x0000009304004986 */ /* 0x0003e2000c101514 */
[----:B------:R-:W-:Y:S01]  /*6840*/  ISETP.LT.AND P3, PT, R197, UR46, !P3 ;  /* 0x0000002ec5007c0c */ /* 0x000fe2000df61270 */
[----:B------:R-:W-:Y:S01]  /*6850*/  VIADD R0, R196, 0x13 ;  /* 0x00000013c4007836 */ /* 0x000fe20000000000 */
[----:B------:R-:W-:Y:S01]  /*6860*/  F2FP.BF16.F32.PACK_AB R27, R27, R91 ;  /* 0x0000005b1b1b723e */ /* 0x000fe200000010ff */
[----:B------:R-:W2:Y:S01]  /*6870*/  LDCU UR48, c[0x0][0x39c] ;  /* 0x00007380ff3077ac */ /* 0x000ea20008000800 */
[----:B0-----:R-:W-:Y:S01]  /*6880*/  IMAD.WIDE R6, R13, 0x2, R76 ;  /* 0x000000020d067825 */ /* 0x001fe200078e024c */
[----:B------:R-:W-:Y:S01]  /*6890*/  F2FP.BF16.F32.PACK_AB R156, R156, R243 ;  /* 0x000000f39c9c723e */ /* 0x000fe200000010ff */
[----:B------:R-:W0:Y:S01]  /*68a0*/  LDCU UR72, c[0x0][0x398] ;  /* 0x00007300ff4877ac */ /* 0x000e220008000800 */
[----:B-1----:R-:W-:Y:S01]  /*68b0*/  PRMT R5, R147, 0x7632, R5 ;  /* 0x0000763293057816 */ /* 0x002fe20000000005 */
[----:B------:R-:W-:Y:S01]  /*68c0*/  IMAD.WIDE R2, R13, 0x2, R8 ;  /* 0x000000020d027825 */ /* 0x000fe200078e0208 */
[----:B------:R-:W-:Y:S01]  /*68d0*/  F2FP.BF16.F32.PACK_AB R28, R28, R92 ;  /* 0x0000005c1c1c723e */ /* 0x000fe200000010ff */
[----:B------:R-:W1:Y:S02]  /*68e0*/  LDCU UR65, c[0x0][0x398] ;  /* 0x00007300ff4177ac */ /* 0x000e640008000800 */
[----:B------:R0:W-:Y:S01]  /*68f0*/  @P5 STG.E.U16 desc[UR20][R6.64], R5 ;  /* 0x0000000506005986 */ /* 0x0001e2000c101514 */
[----:B------:R-:W-:Y:S01]  /*6900*/  ISETP.LT.AND P5, PT, R200, UR61, !P1 ;  /* 0x0000003dc8007c0c */ /* 0x000fe2000cfa1270 */
[----:B------:R-:W1:Y:S02]  /*6910*/  LDCU UR14, c[0x0][0x398] ;  /* 0x00007300ff0e77ac */ /* 0x000e640008000800 */
[----:B------:R1:W-:Y:S01]  /*6920*/  @P6 STG.E.U16 desc[UR20][R2.64], R19 ;  /* 0x0000001302006986 */ /* 0x0003e2000c101514 */
[----:B------:R-:W-:Y:S01]  /*6930*/  ISETP.LT.AND P6, PT, R199, UR34, !P1 ;  /* 0x00000022c7007c0c */ /* 0x000fe2000cfc1270 */
[----:B------:R-:W2:Y:S01]  /*6940*/  LDCU UR46, c[0x0][0x398] ;  /* 0x00007300ff2e77ac */ /* 0x000ea20008000800 */
[----:B------:R-:W-:-:S02]  /*6950*/  ISETP.GE.AND P4, PT, R0, UR37, PT ;  /* 0x0000002500007c0c */ /* 0x000fc4000bf86270 */
[----:B------:R-:W-:Y:S01]  /*6960*/  F2FP.BF16.F32.PACK_AB R157, R157, R242 ;  /* 0x000000f29d9d723e */ /* 0x000fe200000010ff */
[----:B------:R-:W2:Y:S01]  /*6970*/  LDCU UR61, c[0x0][0x398] ;  /* 0x00007300ff3d77ac */ /* 0x000ea20008000800 */
[----:B0-----:R-:W-:Y:S01]  /*6980*/  IMAD.WIDE R4, R13, 0x2, R132 ;  /* 0x000000020d047825 */ /* 0x001fe200078e0284 */
[----:B------:R-:W-:Y:S01]  /*6990*/  PRMT R13, R148, 0x7632, R13 ;  /* 0x00007632940d7816 */ /* 0x000fe2000000000d */
[----:B------:R-:W0:Y:S02]  /*69a0*/  LDCU UR37, c[0x0][0x398] ;  /* 0x00007300ff2577ac */ /* 0x000e240008000800 */
[----:B------:R-:W-:Y:S01]  /*69b0*/  IMAD.WIDE R6, R15, 0x2, R10 ;  /* 0x000000020f067825 */ /* 0x000fe200078e020a */
[----:B------:R2:W-:Y:S01]  /*69c0*/  @P3 STG.E.U16 desc[UR20][R4.64], R12 ;  /* 0x0000000c04003986 */ /* 0x0005e2000c101514 */
[----:B------:R-:W-:Y:S01]  /*69d0*/  F2FP.BF16.F32.PACK_AB R29, R29, R93 ;  /* 0x0000005d1d1d723e */ /* 0x000fe200000010ff */
[----:B------:R-:W0:Y:S01]  /*69e0*/  LDCU UR34, c[0x0][0x398] ;  /* 0x00007300ff2277ac */ /* 0x000e220008000800 */
[----:B-1----:R-:W-:Y:S01]  /*69f0*/  IMAD.WIDE R2, R15, 0x2, R76 ;  /* 0x000000020f027825 */ /* 0x002fe200078e024c */
[----:B------:R-:W-:Y:S01]  /*6a00*/  @P5 STG.E.U16 desc[UR20][R6.64], R148 ;  /* 0x0000009406005986 */ /* 0x000fe2000c101514 */
[----:B------:R-:W-:Y:S01]  /*6a10*/  ISETP.LT.AND P5, PT, R198, UR52, !P1 ;  /* 0x00000034c6007c0c */ /* 0x000fe2000cfa1270 */
[----:B------:R-:W1:Y:S02]  /*6a20*/  LDCU UR52, c[0x0][0x39c] ;  /* 0x00007380ff3477ac */ /* 0x000e640008000800 */
[----:B------:R0:W-:Y:S01]  /*6a30*/  @P6 STG.E.U16 desc[UR20][R2.64], R13 ;  /* 0x0000000d02006986 */ /* 0x0001e2000c101514 */
[----:B------:R-:W-:Y:S01]  /*6a40*/  ISETP.LT.AND P6, PT, R197, UR16, !P1 ;  /* 0x00000010c5007c0c */ /* 0x000fe2000cfc1270 */
[----:B------:R-:W-:-:S02]  /*6a50*/  VIADD R0, R196, 0x14 ;  /* 0x00000014c4007836 */ /* 0x000fc40000000000 */
[C---:B--2---:R-:W-:Y:S01]  /*6a60*/  IMAD.WIDE R4, R15.reuse, 0x2, R132 ;  /* 0x000000020f047825 */ /* 0x044fe200078e0284 */
[----:B------:R-:W-:Y:S01]  /*6a70*/  ISETP.LT.AND P1, PT, R200, UR49, !P0 ;  /* 0x00000031c8007c0c */ /* 0x000fe2000c721270 */
[----:B------:R-:W2:Y:S02]  /*6a80*/  LDCU UR16, c[0x0][0x398] ;  /* 0x00007300ff1077ac */ /* 0x000ea40008000800 */
[----:B0-----:R-:W-:-:S04]  /*6a90*/  IMAD.WIDE R2, R15, 0x2, R8 ;  /* 0x000000020f027825 */ /* 0x001fc800078e0208 */
[----:B------:R-:W-:Y:S01]  /*6aa0*/  IMAD.WIDE R6, R17, 0x2, R10 ;  /* 0x0000000211067825 */ /* 0x000fe200078e020a */
[----:B------:R0:W-:Y:S01]  /*6ab0*/  @P5 STG.E.U16 desc[UR20][R2.64], R20 ;  /* 0x0000001402005986 */ /* 0x0001e2000c101514 */
[----:B------:R-:W-:Y:S01]  /*6ac0*/  ISETP.LT.AND P5, PT, R198, UR44, !P0 ;  /* 0x0000002cc6007c0c */ /* 0x000fe2000c7a1270 */
[----:B------:R-:W1:Y:S02]  /*6ad0*/  LDCU UR44, c[0x0][0x39c] ;  /* 0x00007380ff2c77ac */ /* 0x000e640008000800 */
[----:B------:R2:W-:Y:S01]  /*6ae0*/  @P6 STG.E.U16 desc[UR20][R4.64], R14 ;  /* 0x0000000e04006986 */ /* 0x0005e2000c101514 */
[----:B------:R-:W-:Y:S01]  /*6af0*/  ISETP.LT.AND P6, PT, R199, UR24, !P0 ;  /* 0x00000018c7007c0c */ /* 0x000fe2000c7c1270 */
[C---:B------:R-:W-:Y:S01]  /*6b00*/  IMAD.WIDE R12, R17.reuse, 0x2, R76 ;  /* 0x00000002110c7825 */ /* 0x040fe200078e024c */
[----:B------:R-:W-:Y:S01]  /*6b10*/  ISETP.GE.AND P3, PT, R0, UR45, PT ;  /* 0x0000002d00007c0c */ /* 0x000fe2000bf66270 */
[----:B------:R1:W-:Y:S01]  /*6b20*/  @P1 STG.E.U16 desc[UR20][R6.64], R149 ;  /* 0x0000009506001986 */ /* 0x0003e2000c101514 */
[----:B------:R-:W-:Y:S01]  /*6b30*/  F2FP.BF16.F32.PACK_AB R158, R158, R241 ;  /* 0x000000f19e9e723e */ /* 0x000fe200000010ff */
[C---:B------:R-:W-:Y:S01]  /*6b40*/  VIADD R15, R17.reuse, UR32 ;  /* 0x00000020110f7c36 */ /* 0x040fe20008000000 */
[----:B------:R-:W-:Y:S01]  /*6b50*/  F2FP.BF16.F32.PACK_AB R30, R30, R94 ;  /* 0x0000005e1e1e723e */ /* 0x000fe200000010ff */
[----:B0-----:R-:W-:Y:S01]  /*6b60*/  IMAD.WIDE R2, R17, 0x2, R8 ;  /* 0x0000000211027825 */ /* 0x001fe200078e0208 */
[----:B------:R-:W-:Y:S01]  /*6b70*/  F2FP.BF16.F32.PACK_AB R159, R159, R240 ;  /* 0x000000f09f9f723e */ /* 0x000fe200000010ff */
[----:B------:R-:W0:Y:S01]  /*6b80*/  LDCU UR45, c[0x0][0x398] ;  /* 0x00007300ff2d77ac */ /* 0x000e220008000800 */
[----:B--2---:R-:W-:-:S02]  /*6b90*/  PRMT R5, R149, 0x7632, R5 ;  /* 0x0000763295057816 */ /* 0x004fc40000000005 */
[----:B------:R-:W-:Y:S01]  /*6ba0*/  ISETP.LT.AND P0, PT, R197, UR43, !P0 ;  /* 0x0000002bc5007c0c */ /* 0x000fe2000c701270 */
[----:B------:R-:W-:Y:S01]  /*6bb0*/  VIADD R0, R196, 0x15 ;  /* 0x00000015c4007836 */ /* 0x000fe20000000000 */
[----:B------:R-:W-:Y:S01]  /*6bc0*/  PRMT R14, R152, 0x7632, R14 ;  /* 0x00007632980e7816 */ /* 0x000fe2000000000e */
[----:B------:R2:W-:Y:S01]  /*6bd0*/  @P6 STG.E.U16 desc[UR20][R12.64], R5 ;  /* 0x000000050c006986 */ /* 0x0005e2000c101514 */
[----:B------:R-:W-:Y:S01]  /*6be0*/  ISETP.LT.AND P6, PT, R199, UR30, !P2 ;  /* 0x0000001ec7007c0c */ /* 0x000fe2000d7c1270 */
[----:B-1----:R-:W-:Y:S01]  /*6bf0*/  IMAD.WIDE R6, R15, 0x2, R76 ;  /* 0x000000020f067825 */ /* 0x002fe200078e024c */
[----:B------:R-:W-:Y:S01]  /*6c00*/  ISETP.GE.AND P1, PT, R0, UR35, PT ;  /* 0x0000002300007c0c */ /* 0x000fe2000bf26270 */
[----:B------:R1:W-:Y:S01]  /*6c10*/  @P5 STG.E.U16 desc[UR20][R2.64], R21 ;  /* 0x0000001502005986 */ /* 0x0003e2000c101514 */
[----:B------:R-:W-:Y:S01]  /*6c20*/  ISETP.LT.AND P5, PT, R200, UR22, !P2 ;  /* 0x00000016c8007c0c */ /* 0x000fe2000d7a1270 */
[----:B------:R-:W0:Y:S01]  /*6c30*/  LDCU UR43, c[0x0][0x39c] ;  /* 0x00007380ff2b77ac */ /* 0x000e220008000800 */
[----:B------:R-:W-:Y:S01]  /*6c40*/  F2FP.BF16.F32.PACK_AB R31, R31, R95 ;  /* 0x0000005f1f1f723e */ /* 0x000fe200000010ff */
[----:B------:R-:W0:Y:S01]  /*6c50*/  LDCU UR49, c[0x0][0x398] ;  /* 0x00007300ff3177ac */ /* 0x000e220008000800 */
[----:B--2---:R-:W-:Y:S01]  /*6c60*/  PRMT R13, R21, 0x7632, R13 ;  /* 0x00007632150d7816 */ /* 0x004fe2000000000d */
[----:B------:R-:W-:Y:S01]  /*6c70*/  IMAD.WIDE R4, R17, 0x2, R132 ;  /* 0x0000000211047825 */ /* 0x000fe200078e0284 */
[----:B------:R-:W-:Y:S01]  /*6c80*/  PRMT R12, R150, 0x7632, R12 ;  /* 0x00007632960c7816 */ /* 0x000fe2000000000c */
[----:B------:R-:W2:Y:S02]  /*6c90*/  LDCU UR24, c[0x0][0x398] ;  /* 0x00007300ff1877ac */ /* 0x000ea40008000800 */
[----:B-1----:R-:W-:Y:S01]  /*6ca0*/  IMAD.WIDE R2, R15, 0x2, R10 ;  /* 0x000000020f027825 */ /* 0x002fe200078e020a */
[----:B------:R1:W-:Y:S01]  /*6cb0*/  @P0 STG.E.U16 desc[UR20][R4.64], R13 ;  /* 0x0000000d04000986 */ /* 0x0003e2000c101514 */
[----:B------:R-:W-:Y:S01]  /*6cc0*/  F2FP.BF16.F32.PACK_AB R160, R160, R239 ;  /* 0x000000efa0a0723e */ /* 0x000fe200000010ff */
[----:B------:R-:W0:Y:S02]  /*6cd0*/  LDCU UR35, c[0x0][0x398] ;  /* 0x00007300ff2377ac */ /* 0x000e240008000800 */
[----:B------:R2:W-:Y:S01]  /*6ce0*/  @P5 STG.E.U16 desc[UR20][R2.64], R150 ;  /* 0x0000009602005986 */ /* 0x0005e2000c101514 */
[----:B------:R-:W-:Y:S01]  /*6cf0*/  ISETP.LT.AND P5, PT, R198, UR33, !P2 ;  /* 0x00000021c6007c0c */ /* 0x000fe2000d7a1270 */
[----:B------:R-:W-:Y:S01]  /*6d00*/  VIADD R0, R196, 0x16 ;  /* 0x00000016c4007836 */ /* 0x000fe20000000000 */
[----:B------:R-:W-:Y:S01]  /*6d10*/  F2FP.BF16.F32.PACK_AB R32, R32, R96 ;  /* 0x000000602020723e */ /* 0x000fe200000010ff */
[----:B------:R0:W-:Y:S01]  /*6d20*/  @P6 STG.E.U16 desc[UR20][R6.64], R12 ;  /* 0x0000000c06006986 */ /* 0x0001e2000c101514 */
[----:B------:R-:W-:Y:S01]  /*6d30*/  ISETP.LT.AND P6, PT, R197, UR47, !P2 ;  /* 0x0000002fc5007c0c */ /* 0x000fe2000d7c1270 */
[----:B------:R-:W3:Y:S01]  /*6d40*/  LDCU UR22, c[0x0][0x398] ;  /* 0x00007300ff1677ac */ /* 0x000ee20008000800 */
[----:B------:R-:W-:Y:S01]  /*6d50*/  ISETP.LT.AND P2, PT, R200, UR50, !P4 ;  /* 0x00000032c8007c0c */ /* 0x000fe2000e741270 */
[----:B-1----:R-:W-:Y:S01]  /*6d60*/  IMAD.WIDE R4, R15, 0x2, R8 ;  /* 0x000000020f047825 */ /* 0x002fe200078e0208 */
[----:B------:R-:W-:Y:S01]  /*6d70*/  F2FP.BF16.F32.PACK_AB R161, R161, R238 ;  /* 0x000000eea1a1723e */ /* 0x000fe200000010ff */
[----:B------:R-:W1:Y:S02]  /*6d80*/  LDCU UR30, c[0x0][0x398] ;  /* 0x00007300ff1e77ac */ /* 0x000e640008000800 */
[----:B--2---:R-:W-:Y:S01]  /*6d90*/  IMAD.WIDE R2, R15, 0x2, R132 ;  /* 0x000000020f027825 */ /* 0x004fe200078e0284 */
[----:B------:R-:W-:Y:S01]  /*6da0*/  F2FP.BF16.F32.PACK_AB R33, R33, R97 ;  /* 0x000000612121723e */ /* 0x000fe200000010ff */
[----:B------:R-:W2:Y:S01]  /*6db0*/  LDCU UR33, c[0x0][0x398] ;  /* 0x00007300ff2177ac */ /* 0x000ea20008000800 */
[----:B0-----:R-:W-:Y:S01]  /*6dc0*/  PRMT R12, R22, 0x7632, R12 ;  /* 0x00007632160c7816 */ /* 0x001fe2000000000c */
[----:B------:R-:W-:Y:S01]  /*6dd0*/  VIADD R13, R15, UR32 ;  /* 0x000000200f0d7c36 */ /* 0x000fe20008000000 */
[----:B------:R0:W-:Y:S01]  /*6de0*/  @P5 STG.E.U16 desc[UR20][R4.64], R22 ;  /* 0x0000001604005986 */ /* 0x0001e2000c101514 */
[----:B----4-:R-:W-:Y:S01]  /*6df0*/  ISETP.LT.AND P5, PT, R199, UR6, !P4 ;  /* 0x00000006c7007c0c */ /* 0x010fe2000e7a1270 */
[----:B------:R-:W4:Y:S01]  /*6e00*/  LDCU UR50, c[0x0][0x398] ;  /* 0x00007300ff3277ac */ /* 0x000f220008000800 */
[----:B------:R-:W-:Y:S01]  /*6e10*/  ISETP.GE.AND P0, PT, R0, UR62, PT ;  /* 0x0000003e00007c0c */ /* 0x000fe2000bf06270 */
[----:B------:R1:W-:Y:S01]  /*6e20*/  @P6 STG.E.U16 desc[UR20][R2.64], R12 ;  /* 0x0000000c02006986 */ /* 0x0003e2000c101514 */
[----:B------:R-:W-:Y:S01]  /*6e30*/  IMAD.WIDE R6, R13, 0x2, R10 ;  /* 0x000000020d067825 */ /* 0x000fe200078e020a */
[----:B------:R-:W-:Y:S01]  /*6e40*/  ISETP.LT.AND P6, PT, R198, UR36, !P4 ;  /* 0x00000024c6007c0c */ /* 0x000fe2000e7c1270 */
[----:B------:R-:W2:Y:S01]  /*6e50*/  LDCU UR47, c[0x0][0x398] ;  /* 0x00007300ff2f77ac */ /* 0x000ea20008000800 */
[----:B------:R-:W-:Y:S01]  /*6e60*/  ISETP.LT.AND P4, PT, R197, UR59, !P4 ;  /* 0x0000003bc5007c0c */ /* 0x000fe2000e781270 */
[----:B------:R-:W-:Y:S01]  /*6e70*/  VIADD R0, R196, 0x17 ;  /* 0x00000017c4007836 */ /* 0x000fe20000000000 */
[----:B------:R3:W-:Y:S01]  /*6e80*/  @P2 STG.E.U16 desc[UR20][R6.64], R151 ;  /* 0x0000009706002986 */ /* 0x0007e2000c101514 */
[----:B------:R-:W-:Y:S01]  /*6e90*/  F2FP.BF16.F32.PACK_AB R162, R162, R237 ;  /* 0x000000eda2a2723e */ /* 0x000fe200000010ff */
[----:B0-----:R-:W-:Y:S01]  /*6ea0*/  IMAD.WIDE R4, R13, 0x2, R8 ;  /* 0x000000020d047825 */ /* 0x001fe200078e0208 */
[----:B------:R-:W0:Y:S01]  /*6eb0*/  LDCU UR6, c[0x0][0x398] ;  /* 0x00007300ff0677ac */ /* 0x000e220008000800 */
[----:B------:R-:W-:-:S02]  /*6ec0*/  ISETP.GE.AND P2, PT, R0, UR57, PT ;  /* 0x0000003900007c0c */ /* 0x000fc4000bf46270 */
[----:B------:R-:W-:Y:S01]  /*6ed0*/  PRMT R0, R151, 0x7632, R0 ;  /* 0x0000763297007816 */ /* 0x000fe20000000000 */
[----:B-1----:R-:W-:Y:S01]  /*6ee0*/  IMAD.WIDE R2, R13, 0x2, R76 ;  /* 0x000000020d027825 */ /* 0x002fe200078e024c */
[----:B------:R-:W-:Y:S01]  /*6ef0*/  PRMT R12, R23, 0x7632, R12 ;  /* 0x00007632170c7816 */ /* 0x000fe2000000000c */
[----:B------:R-:W1:Y:S02]  /*6f00*/  LDCU UR36, c[0x0][0x398] ;  /* 0x00007300ff2477ac */ /* 0x000e640008000800 */
[----:B---3--:R-:W-:Y:S01]  /*6f10*/  IMAD.WIDE R6, R13, 0x2, R132 ;  /* 0x000000020d067825 */ /* 0x008fe200078e0284 */
        /* <DEDUP_REMOVED lines=11> */
[C---:B---3--:R-:W-:Y:S01]  /*6fd0*/  IMAD.WIDE R2, R13.reuse, 0x2, R10 ;  /* 0x000000020d027825 */ /* 0x048fe200078e020a */
[----:B------:R-:W3:Y:S03]  /*6fe0*/  LDCU UR55, c[0x0][0x39c] ;  /* 0x00007380ff3777ac */ /* 0x000ee60008000800 */
[----:B-1----:R-:W-:Y:S01]  /*6ff0*/  IMAD.WIDE R4, R13, 0x2, R76 ;  /* 0x000000020d047825 */ /* 0x002fe200078e024c */
        /* <DEDUP_REMOVED lines=10> */
[----:B------:R-:W2:Y:S01]  /*70a0*/  LDCU UR26, c[0x0][0x398] ;  /* 0x00007300ff1a77ac */ /* 0x000ea20008000800 */
[----:B-1----:R-:W-:Y:S01]  /*70b0*/  IMAD.WIDE R2, R13, 0x2, R132 ;  /* 0x000000020d027825 */ /* 0x002fe200078e0284 */
[----:B------:R-:W-:-:S02]  /*70c0*/  ISETP.LT.AND P6, PT, R199, UR28, !P1 ;  /* 0x0000001cc7007c0c */ /* 0x000fc4000cfc1270 */
[----:B------:R-:W-:Y:S01]  /*70d0*/  F2FP.BF16.F32.PACK_AB R35, R35, R99 ;  /* 0x000000632323723e */ /* 0x000fe200000010ff */
[C---:B0-----:R-:W-:Y:S01]  /*70e0*/  IMAD.WIDE R4, R15.reuse, 0x2, R10 ;  /* 0x000000020f047825 */ /* 0x041fe200078e020a */
[----:B------:R-:W-:Y:S01]  /*70f0*/  PRMT R14, R154, 0x7632, R14 ;  /* 0x000076329a0e7816 */ /* 0x000fe2000000000e */
[----:B------:R-:W0:Y:S01]  /*7100*/  LDCU UR56, c[0x0][0x398] ;  /* 0x00007300ff3877ac */ /* 0x000e220008000800 */
[----:B---3--:R-:W-:Y:S01]  /*7110*/  PRMT R7, R24, 0x7632, R7 ;  /* 0x0000763218077816 */ /* 0x008fe20000000007 */
[----:B------:R-:W-:Y:S01]  /*7120*/  VIADD R13, R15, UR32 ;  /* 0x000000200f0d7c36 */ /* 0x000fe20008000000 */
[----:B------:R-:W-:Y:S01]  /*7130*/  ISETP.GE.AND P4, PT, R0, UR54, PT ;  /* 0x0000003600007c0c */ /* 0x000fe2000bf86270 */
[----:B------:R-:W1:Y:S02]  /*7140*/  LDCU UR60, c[0x0][0x398] ;  /* 0x00007300ff3c77ac */ /* 0x000e640008000800 */
[----:B------:R3:W-:Y:S01]  /*7150*/  @P3 STG.E.U16 desc[UR20][R2.64], R7 ;  /* 0x0000000702003986 */ /* 0x0007e2000c101514 */
[----:B------:R-:W-:Y:S01]  /*7160*/  ISETP.LT.AND P3, PT, R198, UR10, !P1 ;  /* 0x0000000ac6007c0c */ /* 0x000fe2000cf61270 */
[----:B------:R-:W-:Y:S01]  /*7170*/  VIADD R0, R196, 0x19 ;  /* 0x00000019c4007836 */ /* 0x000fe20000000000 */
[----:B------:R-:W0:Y:S01]  /*7180*/  LDCU UR54, c[0x0][0x39c] ;  /* 0x00007380ff3677ac */ /* 0x000e220008000800 */
[----:B------:R1:W-:Y:S01]  /*7190*/  @P5 STG.E.U16 desc[UR20][R4.64], R153 ;  /* 0x0000009904005986 */ /* 0x0003e2000c101514 */
[----:B------:R-:W-:Y:S01]  /*71a0*/  ISETP.LT.AND P5, PT, R197, UR42, !P1 ;  /* 0x0000002ac5007c0c */ /* 0x000fe2000cfa1270 */
[----:B------:R-:W0:Y:S01]  /*71b0*/  LDCU UR28, c[0x0][0x398] ;  /* 0x00007300ff1c77ac */ /* 0x000e220008000800 */
[----:B------:R-:W-:Y:S01]  /*71c0*/  F2FP.BF16.F32.PACK_AB R164, R164, R235 ;  /* 0x000000eba4a4723e */ /* 0x000fe200000010ff */
[----:B------:R-:W0:Y:S01]  /*71d0*/  LDCU UR62, c[0x0][0x398] ;  /* 0x00007300ff3e77ac */ /* 0x000e220008000800 */
[----:B---3--:R-:W-:Y:S01]  /*71e0*/  IMAD.WIDE R6, R15, 0x2, R76 ;  /* 0x000000020f067825 */ /* 0x008fe200078e024c */
[----:B------:R-:W-:Y:S01]  /*71f0*/  F2FP.BF16.F32.PACK_AB R36, R36, R100 ;  /* 0x000000642424723e */ /* 0x000fe200000010ff */
[----:B------:R-:W3:Y:S01]  /*7200*/  LDCU UR10, c[0x0][0x398] ;  /* 0x00007300ff0a77ac */ /* 0x000ee20008000800 */
[----:B-1----:R-:W-:Y:S01]  /*7210*/  PRMT R5, R153, 0x7632, R5 ;  /* 0x0000763299057816 */ /* 0x002fe20000000005 */
[----:B------:R-:W-:Y:S01]  /*7220*/  IMAD.WIDE R2, R15, 0x2, R8 ;  /* 0x000000020f027825 */ /* 0x000fe200078e0208 */
[----:B------:R-:W1:Y:S03]  /*7230*/  LDCU UR42, c[0x0][0x398] ;  /* 0x00007300ff2a77ac */ /* 0x000e660008000800 */
[----:B------:R0:W-:Y:S01]  /*7240*/  @P6 STG.E.U16 desc[UR20][R6.64], R5 ;  /* 0x0000000506006986 */ /* 0x0001e2000c101514 */
[----:B------:R-:W-:Y:S01]  /*7250*/  ISETP.LT.AND P6, PT, R200, UR58, !P0 ;  /* 0x0000003ac8007c0c */ /* 0x000fe2000c7c1270 */
[----:B------:R-:W1:Y:S02]  /*7260*/  LDCU UR58, c[0x0][0x398] ;  /* 0x00007300ff3a77ac */ /* 0x000e640008000800 */
[----:B------:R1:W-:Y:S01]  /*7270*/  @P3 STG.E.U16 desc[UR20][R2.64], R25 ;  /* 0x0000001902003986 */ /* 0x0003e2000c101514 */
[----:B------:R-:W-:Y:S01]  /*7280*/  ISETP.LT.AND P3, PT, R199, UR12, !P0 ;  /* 0x0000000cc7007c0c */ /* 0x000fe2000c761270 */
[----:B------:R-:W2:Y:S01]  /*7290*/  LDCU UR12, c[0x0][0x398] ;  /* 0x00007300ff0c77ac */ /* 0x000ea20008000800 */
[----:B0-----:R-:W-:-:S04]  /*72a0*/  IMAD.WIDE R4, R15, 0x2, R132 ;  /* 0x000000020f047825 */ /* 0x001fc800078e0284 */
[C---:B------:R-:W-:Y:S01]  /*72b0*/  IMAD.WIDE R6, R13.reuse, 0x2, R10 ;  /* 0x000000020d067825 */ /* 0x040fe200078e020a */
[----:B------:R0:W-:Y:S03]  /*72c0*/  @P5 STG.E.U16 desc[UR20][R4.64], R12 ;  /* 0x0000000c04005986 */ /* 0x0001e6000c101514 */
[----:B-1----:R-:W-:Y:S01]  /*72d0*/  IMAD.WIDE R2, R13, 0x2, R76 ;  /* 0x000000020d027825 */ /* 0x002fe200078e024c */
[----:B------:R-:W-:Y:S01]  /*72e0*/  @P6 STG.E.U16 desc[UR20][R6.64], R154 ;  /* 0x0000009a06006986 */ /* 0x000fe2000c101514 */
[----:B------:R-:W-:Y:S01]  /*72f0*/  ISETP.LT.AND P6, PT, R197, UR4, !P0 ;  /* 0x00000004c5007c0c */ /* 0x000fe2000c7c1270 */
[----:B------:R-:W1:Y:S02]  /*7300*/  LDCU UR4, c[0x0][0x398] ;  /* 0x00007300ff0477ac */ /* 0x000e640008000800 */
[----:B------:R2:W-:Y:S01]  /*7310*/  @P3 STG.E.U16 desc[UR20][R2.64], R14 ;  /* 0x0000000e02003986 */ /* 0x0005e2000c101514 */
[----:B------:R-:W-:Y:S01]  /*7320*/  ISETP.LT.AND P3, PT, R198, UR18, !P0 ;  /* 0x00000012c6007c0c */ /* 0x000fe2000c761270 */
[----:B------:R-:W-:-:S02]  /*7330*/  VIADD R15, R13, UR32 ;  /* 0x000000200d0f7c36 */ /* 0x000fc40008000000 */
[C---:B0-----:R-:W-:Y:S01]  /*7340*/  IMAD.WIDE R4, R13.reuse, 0x2, R132 ;  /* 0x000000020d047825 */ /* 0x041fe200078e0284 */
[----:B------:R-:W-:Y:S01]  /*7350*/  ISETP.LT.AND P0, PT, R200, UR53, !P2 ;  /* 0x00000035c8007c0c */ /* 0x000fe2000d701270 */
[----:B------:R-:W0:Y:S02]  /*7360*/  LDCU UR18, c[0x0][0x39c] ;  /* 0x00007380ff1277ac */ /* 0x000e240008000800 */
[----:B--2---:R-:W-:Y:S01]  /*7370*/  IMAD.WIDE R2, R13, 0x2, R8 ;  /* 0x000000020d027825 */ /* 0x004fe200078e0208 */
[----:B------:R-:W-:Y:S01]  /*7380*/  ISETP.GE.AND P1, PT, R0, UR70, PT ;  /* 0x0000004600007c0c */ /* 0x000fe2000bf26270 */
[----:B------:R-:W2:Y:S04]  /*7390*/  LDCU UR53, c[0x0][0x398] ;  /* 0x00007300ff3577ac */ /* 0x000ea80008000800 */
[----:B------:R0:W-:Y:S01]  /*73a0*/  @P3 STG.E.U16 desc[UR20][R2.64], R26 ;  /* 0x0000001a02003986 */ /* 0x0001e2000c101514 */
[----:B-----5:R-:W-:Y:S01]  /*73b0*/  ISETP.LT.AND P3, PT, R198, UR39, !P2 ;  /* 0x00000027c6007c0c */ /* 0x020fe2000d761270 */
[----:B------:R-:W-:Y:S01]  /*73c0*/  IMAD.WIDE R6, R15, 0x2, R10 ;  /* 0x000000020f067825 */ /* 0x000fe200078e020a */
[----:B------:R-:W-:Y:S01]  /*73d0*/  PRMT R14, R158, 0x7632, R14 ;  /* 0x000076329e0e7816 */ /* 0x000fe2000000000e */
[----:B------:R5:W-:Y:S01]  /*73e0*/  @P6 STG.E.U16 desc[UR20][R4.64], R16 ;  /* 0x0000001004006986 */ /* 0x000be2000c101514 */
[----:B------:R-:W-:Y:S01]  /*73f0*/  ISETP.LT.AND P6, PT, R199, UR41, !P2 ;  /* 0x00000029c7007c0c */ /* 0x000fe2000d7c1270 */
[----:B------:R-:W-:Y:S01]  /*7400*/  IMAD.WIDE R12, R15, 0x2, R76 ;  /* 0x000000020f0c7825 */ /* 0x000fe200078e024c */
[----:B------:R-:W-:Y:S01]  /*7410*/  F2FP.BF16.F32.PACK_AB R165, R165, R234 ;  /* 0x000000eaa5a5723e */ /* 0x000fe200000010ff */
[----:B------:R1:W-:Y:S01]  /*7420*/  @P0 STG.E.U16 desc[UR20][R6.64], R155 ;  /* 0x0000009b06000986 */ /* 0x0003e2000c101514 */
[----:B------:R-:W-:Y:S01]  /*7430*/  F2FP.BF16.F32.PACK_AB R37, R37, R101 ;  /* 0x000000652525723e */ /* 0x000fe200000010ff */
[C---:B------:R-:W-:Y:S01]  /*7440*/  VIADD R17, R15.reuse, UR32 ;  /* 0x000000200f117c36 */ /* 0x040fe20008000000 */
[----:B------:R-:W-:Y:S01]  /*7450*/  F2FP.BF16.F32.PACK_AB R166, R166, R233 ;  /* 0x000000e9a6a6723e */ /* 0x000fe200000010ff */
[----:B0-----:R-:W-:Y:S01]  /*7460*/  IMAD.WIDE R2, R15, 0x2, R8 ;  /* 0x000000020f027825 */ /* 0x001fe200078e0208 */
[----:B------:R-:W0:Y:S01]  /*7470*/  LDCU UR39, c[0x0][0x398] ;  /* 0x00007300ff2777ac */ /* 0x000e220008000800 */
[----:B-----5:R-:W-:-:S02]  /*7480*/  PRMT R5, R155, 0x7632, R5 ;  /* 0x000076329b057816 */ /* 0x020fc40000000005 */
[----:B------:R-:W-:Y:S01]  /*7490*/  VIADD R0, R196, 0x1a ;  /* 0x0000001ac4007836 */ /* 0x000fe20000000000 */
[----:B------:R-:W-:Y:S01]  /*74a0*/  ISETP.LT.AND P2, PT, R197, UR51, !P2 ;  /* 0x00000033c5007c0c */ /* 0x000fe2000d741270 */
[----:B------:R-:W5:Y:S01]  /*74b0*/  LDCU UR41, c[0x0][0x398] ;  /* 0x00007300ff2977ac */ /* 0x000f620008000800 */
[----:B------:R0:W-:Y:S01]  /*74c0*/  @P6 STG.E.U16 desc[UR20][R12.64], R5 ;  /* 0x000000050c006986 */ /* 0x0001e2000c101514 */
[----:B------:R-:W-:Y:S01]  /*74d0*/  ISETP.LT.AND P6, PT, R199, UR9, !P4 ;  /* 0x00000009c7007c0c */ /* 0x000fe2000e7c1270 */
[----:B-1----:R-:W-:Y:S01]  /*74e0*/  IMAD.WIDE R6, R17, 0x2, R76 ;  /* 0x0000000211067825 */ /* 0x002fe200078e024c */
[----:B------:R-:W-:Y:S01]  /*74f0*/  ISETP.GE.AND P5, PT, R0, UR69, PT ;  /* 0x0000004500007c0c */ /* 0x000fe2000bfa6270 */
[----:B------:R1:W-:Y:S01]  /*7500*/  @P3 STG.E.U16 desc[UR20][R2.64], R27 ;  /* 0x0000001b02003986 */ /* 0x0003e2000c101514 */
[----:B------:R-:W-:Y:S01]  /*7510*/  ISETP.LT.AND P3, PT, R200, UR38, !P4 ;  /* 0x00000026c8007c0c */ /* 0x000fe2000e761270 */
[----:B------:R-:W2:Y:S01]  /*7520*/  LDCU UR70, c[0x0][0x39c] ;  /* 0x00007380ff4677ac */ /* 0x000ea20008000800 */
[----:B------:R-:W-:-:S02]  /*7530*/  PRMT R16, R165, 0x7632, R16 ;  /* 0x00007632a5107816 */ /* 0x000fc40000000010 */
[----:B------:R-:W-:Y:S01]  /*7540*/  F2FP.BF16.F32.PACK_AB R38, R38, R102 ;  /* 0x000000662626723e */ /* 0x000fe200000010ff */
[----:B------:R-:W2:Y:S01]  /*7550*/  LDCU UR51, c[0x0][0x398] ;  /* 0x00007300ff3377ac */ /* 0x000ea20008000800 */
[----:B0-----:R-:W-:Y:S01]  /*7560*/  PRMT R13, R27, 0x7632, R13 ;  /* 0x000076321b0d7816 */ /* 0x001fe2000000000d */
[----:B------:R-:W-:Y:S01]  /*7570*/  IMAD.WIDE R4, R15, 0x2, R132 ;  /* 0x000000020f047825 */ /* 0x000fe200078e0284 */
[----:B------:R-:W-:Y:S01]  /*7580*/  PRMT R12, R156, 0x7632, R12 ;  /* 0x000076329c0c7816 */ /* 0x000fe2000000000c */
[----:B------:R-:W0:Y:S02]  /*7590*/  LDCU UR69, c[0x0][0x398] ;  /* 0x00007300ff4577ac */ /* 0x000e240008000800 */
[----:B-1----:R-:W-:Y:S01]  /*75a0*/  IMAD.WIDE R2, R17, 0x2, R10 ;  /* 0x0000000211027825 */ /* 0x002fe200078e020a */
[----:B------:R1:W-:Y:S01]  /*75b0*/  @P2 STG.E.U16 desc[UR20][R4.64], R13 ;  /* 0x0000000d04002986 */ /* 0x0003e2000c101514 */
[----:B------:R-:W-:Y:S01]  /*75c0*/  F2FP.BF16.F32.PACK_AB R167, R167, R232 ;  /* 0x000000e8a7a7723e */ /* 0x000fe200000010ff */
[----:B------:R-:W0:Y:S02]  /*75d0*/  LDCU UR38, c[0x0][0x398] ;  /* 0x00007300ff2677ac */ /* 0x000e240008000800 */
[----:B------:R2:W-:Y:S01]  /*75e0*/  @P3 STG.E.U16 desc[UR20][R2.64], R156 ;  /* 0x0000009c02003986 */ /* 0x0005e2000c101514 */
[----:B------:R-:W-:Y:S01]  /*75f0*/  ISETP.LT.AND P3, PT, R198, UR75, !P4 ;  /* 0x0000004bc6007c0c */ /* 0x000fe2000e761270 */
[----:B------:R-:W-:Y:S01]  /*7600*/  VIADD R0, R196, 0x1b ;  /* 0x0000001bc4007836 */ /* 0x000fe20000000000 */
[----:B------:R-:W0:Y:S01]  /*7610*/  LDCU UR9, c[0x0][0x398] ;  /* 0x00007300ff0977ac */ /* 0x000e220008000800 */
[----:B------:R3:W-:Y:S01]  /*7620*/  @P6 STG.E.U16 desc[UR20][R6.64], R12 ;  /* 0x0000000c06006986 */ /* 0x0007e2000c101514 */
[----:B------:R-:W-:-:S02]  /*7630*/  ISETP.LT.AND P6, PT, R197, UR74, !P4 ;  /* 0x0000004ac5007c0c */ /* 0x000fc4000e7c1270 */
[----:B------:R-:W-:Y:S01]  /*7640*/  ISETP.LT.AND P4, PT, R200, UR76, !P1 ;  /* 0x0000004cc8007c0c */ /* 0x000fe2000cf81270 */
[C---:B-1----:R-:W-:Y:S02]  /*7650*/  VIADD R13, R17.reuse, UR32 ;  /* 0x00000020110d7c36 */ /* 0x042fe40008000000 */
[C---:B------:R-:W-:Y:S01]  /*7660*/  IMAD.WIDE R4, R17.reuse, 0x2, R8 ;  /* 0x0000000211047825 */ /* 0x040fe200078e0208 */
[----:B------:R-:W-:Y:S01]  /*7670*/  ISETP.GE.AND P0, PT, R0, UR77, PT ;  /* 0x0000004d00007c0c */ /* 0x000fe2000bf06270 */
[----:B------:R-:W1:Y:S02]  /*7680*/  LDCU UR74, c[0x0][0x39c] ;  /* 0x00007380ff4a77ac */ /* 0x000e640008000800 */
[----:B--2---:R-:W-:Y:S01]  /*7690*/  IMAD.WIDE R2, R17, 0x2, R132 ;  /* 0x0000000211027825 */ /* 0x004fe200078e0284 */
[----:B---3--:R-:W-:Y:S01]  /*76a0*/  PRMT R12, R28, 0x7632, R12 ;  /* 0x000076321c0c7816 */ /* 0x008fe2000000000c */
[----:B------:R-:W2:Y:S02]  /*76b0*/  LDCU UR76, c[0x0][0x398] ;  /* 0x00007300ff4c77ac */ /* 0x000ea40008000800 */
[----:B------:R-:W-:Y:S01]  /*76c0*/  IMAD.WIDE R6, R13, 0x2, R10 ;  /* 0x000000020d067825 */ /* 0x000fe200078e020a */
[----:B------:R3:W-:Y:S01]  /*76d0*/  @P3 STG.E.U16 desc[UR20][R4.64], R28 ;  /* 0x0000001c04003986 */ /* 0x0007e2000c101514 */
[----:B------:R-:W-:Y:S01]  /*76e0*/  F2FP.BF16.F32.PACK_AB R39, R39, R103 ;  /* 0x000000672727723e */ /* 0x000fe200000010ff */
[----:B------:R-:W0:Y:S01]  /*76f0*/  LDCU UR75, c[0x0][0x398] ;  /* 0x00007300ff4b77ac */ /* 0x000e220008000800 */
[----:B------:R-:W-:Y:S01]  /*7700*/  VIADD R0, R196, 0x1c ;  /* 0x0000001cc4007836 */ /* 0x000fe20000000000 */
[----:B------:R1:W-:Y:S01]  /*7710*/  @P6 STG.E.U16 desc[UR20][R2.64], R12 ;  /* 0x0000000c02006986 */ /* 0x0003e2000c101514 */
[----:B------:R-:W-:Y:S01]  /*7720*/  ISETP.LT.AND P6, PT, R199, UR67, !P1 ;  /* 0x00000043c7007c0c */ /* 0x000fe2000cfc1270 */
[----:B------:R-:W0:Y:S02]  /*7730*/  LDCU UR67, c[0x0][0x398] ;  /* 0x00007300ff4377ac */ /* 0x000e240008000800 */
[----:B------:R2:W-:Y:S01]  /*7740*/  @P4 STG.E.U16 desc[UR20][R6.64], R157 ;  /* 0x0000009d06004986 */ /* 0x0005e2000c101514 */
[----:B------:R-:W-:Y:S01]  /*7750*/  ISETP.GE.AND P2, PT, R0, UR48, PT ;  /* 0x0000003000007c0c */ /* 0x000fe2000bf46270 */
[----:B------:R-:W-:Y:S01]  /*7760*/  VIADD R0, R196, 0x1d ;  /* 0x0000001dc4007836 */ /* 0x000fe20000000000 */
[----:B------:R-:W-:Y:S01]  /*7770*/  ISETP.LT.AND P4, PT, R198, UR73, !P1 ;  /* 0x00000049c6007c0c */ /* 0x000fe2000cf81270 */
[----:B---3--:R-:W-:Y:S01]  /*7780*/  IMAD.WIDE R4, R13, 0x2, R8 ;  /* 0x000000020d047825 */ /* 0x008fe200078e0208 */
[----:B------:R-:W-:Y:S01]  /*7790*/  ISETP.LT.AND P1, PT, R197, UR71, !P1 ;  /* 0x00000047c5007c0c */ /* 0x000fe2000cf21270 */
[----:B------:R-:W3:Y:S01]  /*77a0*/  LDCU UR71, c[0x0][0x39c] ;  /* 0x00007380ff4777ac */ /* 0x000ee20008000800 */
[----:B------:R-:W-:Y:S01]  /*77b0*/  ISETP.GE.AND P3, PT, R0, UR52, PT ;  /* 0x0000003400007c0c */ /* 0x000fe2000bf66270 */
[----:B-1----:R-:W-:Y:S01]  /*77c0*/  IMAD.WIDE R2, R13, 0x2, R76 ;  /* 0x000000020d027825 */ /* 0x002fe200078e024c */
[----:B------:R-:W-:Y:S01]  /*77d0*/  PRMT R0, R157, 0x7632, R0 ;  /* 0x000076329d007816 */ /* 0x000fe20000000000 */
[----:B------:R-:W1:Y:S01]  /*77e0*/  LDCU UR48, c[0x0][0x398] ;  /* 0x00007300ff3077ac */ /* 0x000e620008000800 */
[----:B------:R-:W-:-:S03]  /*77f0*/  PRMT R12, R29, 0x7632, R12 ;  /* 0x000076321d0c7816 */ /* 0x000fc6000000000c */
[----:B------:R0:W-:Y:S01]  /*7800*/  @P6 STG.E.U16 desc[UR20][R2.64], R0 ;  /* 0x0000000002006986 */ /* 0x0001e2000c101514 */
[C---:B--2---:R-:W-:Y:S01]  /*7810*/  IMAD.WIDE R6, R13.reuse, 0x2, R132 ;  /* 0x000000020d067825 */ /* 0x044fe200078e0284 */
[----:B------:R-:W-:Y:S01]  /*7820*/  F2FP.BF16.F32.PACK_AB R168, R168, R231 ;  /* 0x000000e7a8a8723e */ /* 0x000fe200000010ff */
[----:B------:R-:W2:Y:S01]  /*7830*/  LDCU UR73, c[0x0][0x398] ;  /* 0x00007300ff4977ac */ /* 0x000ea20008000800 */
[----:B------:R1:W-:Y:S01]  /*7840*/  @P4 STG.E.U16 desc[UR20][R4.64], R29 ;  /* 0x0000001d04004986 */ /* 0x0003e2000c101514 */
[----:B------:R-:W-:Y:S01]  /*7850*/  ISETP.LT.AND P4, PT, R200, UR63, !P5 ;  /* 0x0000003fc8007c0c */ /* 0x000fe2000ef81270 */
[----:B------:R-:W-:Y:S01]  /*7860*/  VIADD R13, R13, UR32 ;  /* 0x000000200d0d7c36 */ /* 0x000fe20008000000 */
[----:B------:R-:W-:Y:S01]  /*7870*/  ISETP.LT.AND P6, PT, R199, UR66, !P5 ;  /* 0x00000042c7007c0c */ /* 0x000fe2000efc1270 */
[----:B------:R3:W-:Y:S01]  /*7880*/  @P1 STG.E.U16 desc[UR20][R6.64], R12 ;  /* 0x0000000c06001986 */ /* 0x0007e2000c101514 */
[----:B------:R-:W-:Y:S01]  /*7890*/  ISETP.LT.AND P1, PT, R198, UR68, !P5 ;  /* 0x00000044c6007c0c */ /* 0x000fe2000ef21270 */
[C---:B------:R-:W-:Y:S01]  /*78a0*/  VIADD R15, R13.reuse, UR32 ;  /* 0x000000200d0f7c36 */ /* 0x040fe20008000000 */
[----:B------:R-:W-:Y:S01]  /*78b0*/  F2FP.BF16.F32.PACK_AB R40, R40, R104 ;  /* 0x000000682828723e */ /* 0x000fe200000010ff */
[----:B0-----:R-:W-:Y:S01]  /*78c0*/  IMAD.WIDE R2, R13, 0x2, R10 ;  /* 0x000000020d027825 */ /* 0x001fe200078e020a */
[----:B------:R-:W-:Y:S01]  /*78d0*/  ISETP.LT.AND P5, PT, R197, UR64, !P5 ;  /* 0x00000040c5007c0c */ /* 0x000fe2000efa1270 */
[----:B------:R-:W0:Y:S02]  /*78e0*/  LDCU UR64, c[0x0][0x39c] ;  /* 0x00007380ff4077ac */ /* 0x000e240008000800 */
[----:B-1----:R-:W-:-:S02]  /*78f0*/  IMAD.WIDE R4, R13, 0x2, R76 ;  /* 0x000000020d047825 */ /* 0x002fc400078e024c */
[----:B------:R1:W-:Y:S01]  /*7900*/  @P4 STG.E.U16 desc[UR20][R2.64], R158 ;  /* 0x0000009e02004986 */ /* 0x0003e2000c101514 */
[----:B------:R-:W-:Y:S01]  /*7910*/  ISETP.LT.AND P4, PT, R200, UR7, !P0 ;  /* 0x00000007c8007c0c */ /* 0x000fe2000c781270 */
[----:B---3--:R-:W-:Y:S01]  /*7920*/  IMAD.WIDE R6, R13, 0x2, R8 ;  /* 0x000000020d067825 */ /* 0x008fe200078e0208 */
[----:B------:R-:W3:Y:S01]  /*7930*/  LDCU UR52, c[0x0][0x398] ;  /* 0x00007300ff3477ac */ /* 0x000ee20008000800 */
[----:B------:R0:W-:Y:S02]  /*7940*/  @P6 STG.E.U16 desc[UR20][R4.64], R14 ;  /* 0x0000000e04006986 */ /* 0x0001e4000c101514 */
[----:B------:R-:W-:Y:S01]  /*7950*/  VIADD R0, R196, 0x1e ;  /* 0x0000001ec4007836 */ /* 0x000fe20000000000 */
[----:B------:R-:W2:Y:S01]  /*7960*/  LDCU UR63, c[0x0][0x398] ;  /* 0x00007300ff3f77ac */ /* 0x000ea20008000800 */
[----:B------:R4:W-:Y:S01]  /*7970*/  @P1 STG.E.U16 desc[UR20][R6.64], R30 ;  /* 0x0000001e06001986 */ /* 0x0009e2000c101514 */
[----:B------:R-:W-:Y:S01]  /*7980*/  F2FP.BF16.F32.PACK_AB R169, R169, R230 ;  /* 0x000000e6a9a9723e */ /* 0x000fe200000010ff */
[----:B------:R-:W2:Y:S01]  /*7990*/  LDCU UR66, c[0x0][0x398] ;  /* 0x00007300ff4277ac */ /* 0x000ea20008000800 */
[----:B-1----:R-:W-:Y:S01]  /*79a0*/  IMAD.WIDE R2, R13, 0x2, R132 ;  /* 0x000000020d027825 */ /* 0x002fe200078e0284 */
[----:B------:R-:W-:Y:S01]  /*79b0*/  F2FP.BF16.F32.PACK_AB R41, R41, R105 ;  /* 0x000000692929723e */ /* 0x000fe200000010ff */
[----:B------:R-:W1:Y:S02]  /*79c0*/  LDCU UR68, c[0x0][0x398] ;  /* 0x00007300ff4477ac */ /* 0x000e640008000800 */
[----:B0-----:R-:W-:Y:S01]  /*79d0*/  IMAD.WIDE R4, R15, 0x2, R10 ;  /* 0x000000020f047825 */ /* 0x001fe200078e020a */
[----:B------:R-:W0:Y:S01]  /*79e0*/  LDCU UR7, c[0x0][0x398] ;  /* 0x00007300ff0777ac */ /* 0x000e220008000800 */
[----:B----4-:R-:W-:-:S02]  /*79f0*/  PRMT R7, R30, 0x7632, R7 ;  /* 0x000076321e077816 */ /* 0x010fc40000000007 */
[----:B------:R-:W-:Y:S01]  /*7a00*/  ISETP.LT.AND P6, PT, R199, UR72, !P0 ;  /* 0x00000048c7007c0c */ /* 0x000fe2000c7c1270 */
[----:B------:R-:W-:Y:S01]  /*7a10*/  IMAD.WIDE R12, R15, 0x2, R132 ;  /* 0x000000020f0c7825 */ /* 0x000fe200078e0284 */
[----:B------:R-:W-:Y:S01]  /*7a20*/  PRMT R14, R31, 0x7632, R14 ;  /* 0x000076321f0e7816 */ /* 0x000fe2000000000e */
[----:B------:R4:W-:Y:S01]  /*7a30*/  @P5 STG.E.U16 desc[UR20][R2.64], R7 ;  /* 0x0000000702005986 */ /* 0x0009e2000c101514 */
[----:B------:R-:W-:Y:S01]  /*7a40*/  ISETP.LT.AND P5, PT, R198, UR65, !P0 ;  /* 0x00000041c6007c0c */ /* 0x000fe2000c7a1270 */
[----:B------:R-:W0:Y:S02]  /*7a50*/  LDCU UR72, c[0x0][0x398] ;  /* 0x00007300ff4877ac */ /* 0x000e240008000800 */
[----:B------:R1:W-:Y:S01]  /*7a60*/  @P4 STG.E.U16 desc[UR20][R4.64], R159 ;  /* 0x0000009f04004986 */ /* 0x0003e2000c101514 */
[----:B------:R-:W-:Y:S01]  /*7a70*/  ISETP.LT.AND P4, PT, R197, UR14, !P0 ;  /* 0x0000000ec5007c0c */ /* 0x000fe2000c781270 */
[----:B------:R-:W0:Y:S01]  /*7a80*/  LDCU UR77, c[0x0][0x398] ;  /* 0x00007300ff4d77ac */ /* 0x000e220008000800 */
[----:B------:R-:W-:Y:S01]  /*7a90*/  ISETP.GE.AND P1, PT, R0, UR44, PT ;  /* 0x0000002c00007c0c */ /* 0x000fe2000bf26270 */
[----:B----4-:R-:W-:Y:S01]  /*7aa0*/  IMAD.WIDE R6, R15, 0x2, R76 ;  /* 0x000000020f067825 */ /* 0x010fe200078e024c */
[----:B------:R-:W-:Y:S01]  /*7ab0*/  F2FP.BF16.F32.PACK_AB R170, R170, R229 ;  /* 0x000000e5aaaa723e */ /* 0x000fe200000010ff */
[----:B------:R-:W4:Y:S01]  /*7ac0*/  LDCU UR44, c[0x0][0x398] ;  /* 0x00007300ff2c77ac */ /* 0x000f220008000800 */
[----:B-1----:R-:W-:Y:S01]  /*7ad0*/  PRMT R5, R159, 0x7632, R5 ;  /* 0x000076329f057816 */ /* 0x002fe20000000005 */
[----:B------:R-:W-:Y:S01]  /*7ae0*/  IMAD.WIDE R2, R15, 0x2, R8 ;  /* 0x000000020f027825 */ /* 0x000fe200078e0208 */
[----:B------:R-:W1:Y:S03]  /*7af0*/  LDCU UR14, c[0x0][0x39c] ;  /* 0x00007380ff0e77ac */ /* 0x000e660008000800 */
[----:B------:R0:W-:Y:S01]  /*7b00*/  @P6 STG.E.U16 desc[UR20][R6.64], R5 ;  /* 0x0000000506006986 */ /* 0x0001e2000c101514 */
[----:B------:R-:W-:Y:S01]  /*7b10*/  ISETP.LT.AND P6, PT, R200, UR46, !P2 ;  /* 0x0000002ec8007c0c */ /* 0x000fe2000d7c1270 */
[----:B------:R-:W-:Y:S01]  /*7b20*/  VIADD R0, R196, 0x1f ;  /* 0x0000001fc4007836 */ /* 0x000fe20000000000 */
[----:B------:R-:W-:Y:S01]  /*7b30*/  F2FP.BF16.F32.PACK_AB R42, R42, R106 ;  /* 0x0000006a2a2a723e */ /* 0x000fe200000010ff */
[----:B------:R1:W-:Y:S01]  /*7b40*/  @P5 STG.E.U16 desc[UR20][R2.64], R31 ;  /* 0x0000001f02005986 */ /* 0x0003e2000c101514 */
[----:B------:R-:W-:Y:S01]  /*7b50*/  ISETP.LT.AND P5, PT, R199, UR37, !P2 ;  /* 0x00000025c7007c0c */ /* 0x000fe2000d7a1270 */
[----:B------:R-:W-:Y:S01]  /*7b60*/  VIADD R15, R15, UR32 ;  /* 0x000000200f0f7c36 */ /* 0x000fe20008000000 */
[----:B------:R-:W-:Y:S01]  /*7b70*/  ISETP.GE.AND P0, PT, R0, UR43, PT ;  /* 0x0000002b00007c0c */ /* 0x000fe2000bf06270 */
[----:B------:R2:W-:Y:S01]  /*7b80*/  @P4 STG.E.U16 desc[UR20][R12.64], R14 ;  /* 0x0000000e0c004986 */ /* 0x0005e2000c101514 */
[----:B------:R-:W-:Y:S01]  /*7b90*/  ISETP.LT.AND P4, PT, R198, UR34, !P2 ;  /* 0x00000022c6007c0c */ /* 0x000fe2000d781270 */
[----:B------:R-:W3:Y:S01]  /*7ba0*/  LDCU UR43, c[0x0][0x398] ;  /* 0x00007300ff2b77ac */ /* 0x000ee20008000800 */
[----:B------:R-:W-:Y:S01]  /*7bb0*/  PRMT R0, R160, 0x7632, R0 ;  /* 0x00007632a0007816 */ /* 0x000fe20000000000 */
[----:B0-----:R-:W-:Y:S01]  /*7bc0*/  IMAD.WIDE R4, R15, 0x2, R76 ;  /* 0x000000020f047825 */ /* 0x001fe200078e024c */
[----:B------:R-:W-:Y:S01]  /*7bd0*/  ISETP.LT.AND P2, PT, R197, UR45, !P2 ;  /* 0x0000002dc5007c0c */ /* 0x000fe2000d741270 */
[----:B------:R-:W0:Y:S02]  /*7be0*/  LDCU UR45, c[0x0][0x39c] ;  /* 0x00007380ff2d77ac */ /* 0x000e240008000800 */
[----:B-1----:R-:W-:Y:S01]  /*7bf0*/  IMAD.WIDE R2, R15, 0x2, R10 ;  /* 0x000000020f027825 */ /* 0x002fe200078e020a */
[----:B------:R-:W-:Y:S01]  /*7c00*/  F2FP.BF16.F32.PACK_AB R171, R171, R228 ;  /* 0x000000e4abab723e */ /* 0x000fe200000010ff */
[----:B------:R-:W1:Y:S02]  /*7c10*/  LDCU UR46, c[0x0][0x398] ;  /* 0x00007300ff2e77ac */ /* 0x000e640008000800 */
[----:B------:R-:W-:Y:S01]  /*7c20*/  IMAD.WIDE R6, R15, 0x2, R8 ;  /* 0x000000020f067825 */ /* 0x000fe200078e0208 */
[----:B------:R0:W-:Y:S01]  /*7c30*/  @P6 STG.E.U16 desc[UR20][R2.64], R160 ;  /* 0x000000a002006986 */ /* 0x0001e2000c101514 */
[----:B--2---:R-:W-:Y:S01]  /*7c40*/  PRMT R14, R32, 0x7632, R14 ;  /* 0x00007632200e7816 */ /* 0x004fe2000000000e */
[----:B------:R-:W2:Y:S02]  /*7c50*/  LDCU UR37, c[0x0][0x398] ;  /* 0x00007300ff2577ac */ /* 0x000ea40008000800 */
[----:B------:R1:W-:Y:S01]  /*7c60*/  @P5 STG.E.U16 desc[UR20][R4.64], R0 ;  /* 0x0000000004005986 */ /* 0x0003e2000c101514 */
[----:B------:R-:W-:Y:S01]  /*7c70*/  ISETP.LT.AND P5, PT, R199, UR49, !P3 ;  /* 0x00000031c7007c0c */ /* 0x000fe2000dfa1270 */
[C---:B------:R-:W-:Y:S01]  /*7c80*/  IMAD.WIDE R12, R15.reuse, 0x2, R132 ;  /* 0x000000020f0c7825 */ /* 0x040fe200078e0284 */
[----:B------:R-:W-:Y:S01]  /*7c90*/  ISETP.LT.AND P6, PT, R198, UR24, !P3 ;  /* 0x00000018c6007c0c */ /* 0x000fe2000dfc1270 */
[----:B------:R-:W-:Y:S01]  /*7ca0*/  @P4 STG.E.U16 desc[UR20][R6.64], R32 ;  /* 0x0000002006004986 */ /* 0x000fe2000c101514 */
[----:B------:R-:W-:Y:S01]  /*7cb0*/  ISETP.LT.AND P4, PT, R200, UR16, !P3 ;  /* 0x00000010c8007c0c */ /* 0x000fe2000df81270 */
[----:B------:R-:W-:Y:S01]  /*7cc0*/  VIADD R15, R15, UR32 ;  /* 0x000000200f0f7c36 */ /* 0x000fe20008000000 */
[----:B------:R-:W-:Y:S01]  /*7cd0*/  F2FP.BF16.F32.PACK_AB R43, R43, R107 ;  /* 0x0000006b2b2b723e */ /* 0x000fe200000010ff */
[----:B------:R2:W-:Y:S01]  /*7ce0*/  @P2 STG.E.U16 desc[UR20][R12.64], R14 ;  /* 0x0000000e0c002986 */ /* 0x0005e2000c101514 */
[----:B------:R-:W3:Y:S01]  /*7cf0*/  LDCU UR34, c[0x0][0x398] ;  /* 0x00007300ff2277ac */ /* 0x000ee20008000800 */
[C---:B0-----:R-:W-:Y:S01]  /*7d00*/  IMAD.WIDE R2, R15.reuse, 0x2, R10 ;  /* 0x000000020f027825 */ /* 0x041fe200078e020a */
[----:B------:R-:W0:Y:S03]  /*7d10*/  LDCU UR16, c[0x0][0x398] ;  /* 0x00007300ff1077ac */ /* 0x000e260008000800 */
[----:B-1----:R-:W-:Y:S01]  /*7d20*/  IMAD.WIDE R4, R15, 0x2, R76 ;  /* 0x000000020f047825 */ /* 0x002fe200078e024c */
[----:B------:R-:W1:Y:S01]  /*7d30*/  LDCU UR24, c[0x0][0x398] ;  /* 0x00007300ff1877ac */ /* 0x000e620008000800 */
[----:B--2---:R-:W-:-:S02]  /*7d40*/  PRMT R12, R161, 0x7632, R12 ;  /* 0x00007632a10c7816 */ /* 0x004fc4000000000c */
[----:B------:R-:W-:Y:S01]  /*7d50*/  IMAD.WIDE R6, R15, 0x2, R8 ;  /* 0x000000020f067825 */ /* 0x000fe200078e0208 */
[----:B------:R2:W-:Y:S01]  /*7d60*/  @P4 STG.E.U16 desc[UR20][R2.64], R161 ;  /* 0x000000a102004986 */ /* 0x0005e2000c101514 */
[----:B------:R-:W-:Y:S01]  /*7d70*/  ISETP.LT.AND P4, PT, R197, UR61, !P3 ;  /* 0x0000003dc5007c0c */ /* 0x000fe2000df81270 */
[----:B------:R-:W0:Y:S02]  /*7d80*/  LDCU UR49, c[0x0][0x398] ;  /* 0x00007300ff3177ac */ /* 0x000e240008000800 */
        /* <DEDUP_REMOVED lines=8> */
[----:B--2---:R-:W-:Y:S01]  /*7e10*/  IMAD.WIDE R2, R15, 0x2, R132 ;  /* 0x000000020f027825 */ /* 0x004fe200078e0284 */
[----:B------:R-:W-:Y:S01]  /*7e20*/  F2FP.BF16.F32.PACK_AB R44, R44, R108 ;  /* 0x0000006c2c2c723e */ /* 0x000fe200000010ff */
[----:B------:R-:W2:Y:S01]  /*7e30*/  LDCU UR35, c[0x0][0x398] ;  /* 0x00007300ff2377ac */ /* 0x000ea20008000800 */
[----:B-1----:R-:W-:Y:S01]  /*7e40*/  PRMT R12, R33, 0x7632, R12 ;  /* 0x00007632210c7816 */ /* 0x002fe2000000000c */
[C---:B------:R-:W-:Y:S01]  /*7e50*/  IMAD.WIDE R4, R13.reuse, 0x2, R10 ;  /* 0x000000020d047825 */ /* 0x040fe200078e020a */
[----:B------:R-:W1:Y:S03]  /*7e60*/  LDCU UR22, c[0x0][0x398] ;  /* 0x00007300ff1677ac */ /* 0x000e660008000800 */
[----:B0-----:R-:W-:Y:S01]  /*7e70*/  IMAD.WIDE R6, R13, 0x2, R76 ;  /* 0x000000020d067825 */ /* 0x001fe200078e024c */
[----:B------:R0:W-:Y:S01]  /*7e80*/  @P4 STG.E.U16 desc[UR20][R2.64], R12 ;  /* 0x0000000c02004986 */ /* 0x0001e2000c101514 */
[----:B------:R-:W-:Y:S01]  /*7e90*/  ISETP.LT.AND P4, PT, R197, UR33, !P1 ;  /* 0x00000021c5007c0c */ /* 0x000fe2000cf81270 */
[----:B------:R-:W1:Y:S02]  /*7ea0*/  LDCU UR33, c[0x0][0x398] ;  /* 0x00007300ff2177ac */ /* 0x000e640008000800 */
[----:B------:R2:W-:Y:S01]  /*7eb0*/  @P5 STG.E.U16 desc[UR20][R4.64], R162 ;  /* 0x000000a204005986 */ /* 0x0005e2000c101514 */
[----:B------:R-:W-:Y:S01]  /*7ec0*/  ISETP.LT.AND P5, PT, R198, UR30, !P1 ;  /* 0x0000001ec6007c0c */ /* 0x000fe2000cfa1270 */
[C---:B------:R-:W-:Y:S01]  /*7ed0*/  VIADD R15, R13.reuse, UR32 ;  /* 0x000000200d0f7c36 */ /* 0x040fe20008000000 */
[----:B------:R-:W-:Y:S01]  /*7ee0*/  ISETP.GE.AND P2, PT, R0, UR59, PT ;  /* 0x0000003b00007c0c */ /* 0x000fe2000bf46270 */
[----:B------:R1:W-:Y:S01]  /*7ef0*/  @P6 STG.E.U16 desc[UR20][R6.64], R14 ;  /* 0x0000000e06006986 */ /* 0x0003e2000c101514 */
[----:B------:R-:W-:Y:S01]  /*7f00*/  ISETP.LT.AND P6, PT, R200, UR50, !P0 ;  /* 0x00000032c8007c0c */ /* 0x000fe2000c7c1270 */
[C---:B0-----:R-:W-:Y:S01]  /*7f10*/  IMAD.WIDE R2, R13.reuse, 0x2, R8 ;  /* 0x000000020d027825 */ /* 0x041fe200078e0208 */
[----:B------:R-:W-:Y:S01]  /*7f20*/  PRMT R12, R34, 0x7632, R12 ;  /* 0x00007632220c7816 */ /* 0x000fe2000000000c */
[----:B------:R-:W0:Y:S02]  /*7f30*/  LDCU UR30, c[0x0][0x398] ;  /* 0x00007300ff1e77ac */ /* 0x000e240008000800 */
[----:B--2---:R-:W-:-:S04]  /*7f40*/  IMAD.WIDE R4, R13, 0x2, R132 ;  /* 0x000000020d047825 */ /* 0x004fc800078e0284 */
[----:B------:R2:W-:Y:S01]  /*7f50*/  @P5 STG.E.U16 desc[UR20][R2.64], R34 ;  /* 0x0000002202005986 */ /* 0x0005e2000c101514 */
[----:B-1----:R-:W-:-:S04]  /*7f60*/  IMAD.WIDE R6, R15, 0x2, R10 ;  /* 0x000000020f067825 */ /* 0x002fc800078e020a */
[----:B------:R-:W-:Y:S01]  /*7f70*/  VIADD R0, R196, 0x21 ;  /* 0x00000021c4007836 */ /* 0x000fe20000000000 */
[----:B------:R1:W-:Y:S01]  /*7f80*/  @P4 STG.E.U16 desc[UR20][R4.64], R12 ;  /* 0x0000000c04004986 */ /* 0x0003e2000c101514 */
[----:B------:R-:W-:Y:S01]  /*7f90*/  ISETP.LT.AND P4, PT, R199, UR47, !P0 ;  /* 0x0000002fc7007c0c */ /* 0x000fe2000c781270 */
[----:B------:R-:W0:Y:S01]  /*7fa0*/  LDCU UR47, c[0x0][0x39c] ;  /* 0x00007380ff2f77ac */ /* 0x000e220008000800 */
[----:B------:R-:W-:Y:S01]  /*7fb0*/  ISETP.LT.AND P5, PT, R198, UR6, !P0 ;  /* 0x00000006c6007c0c */ /* 0x000fe2000c7a1270 */
[----:B------:R3:W-:Y:S01]  /*7fc0*/  @P6 STG.E.U16 desc[UR20][R6.64], R163 ;  /* 0x000000a306006986 */ /* 0x0007e2000c101514 */
[----:B------:R-:W-:Y:S01]  /*7fd0*/  ISETP.LT.AND P6, PT, R197, UR36, !P0 ;  /* 0x00000024c5007c0c */ /* 0x000fe2000c7c1270 */
[----:B--2---:R-:W-:Y:S01]  /*7fe0*/  IMAD.WIDE R2, R15, 0x2, R76 ;  /* 0x000000020f027825 */ /* 0x004fe200078e024c */
[----:B------:R-:W-:Y:S01]  /*7ff0*/  PRMT R13, R163, 0x7632, R13 ;  /* 0x00007632a30d7816 */ /* 0x000fe2000000000d */
[----:B------:R-:W2:Y:S01]  /*8000*/  LDCU UR6, c[0x0][0x398] ;  /* 0x00007300ff0677ac */ /* 0x000ea20008000800 */
[----:B------:R-:W-:Y:S01]  /*8010*/  ISETP.GE.AND P3, PT, R0, UR55, PT ;  /* 0x0000003700007c0c */ /* 0x000fe2000bf66270 */
[----:B-1----:R-:W-:Y:S01]  /*8020*/  IMAD.WIDE R4, R15, 0x2, R8 ;  /* 0x000000020f047825 */ /* 0x002fe200078e0208 */
[----:B------:R-:W-:Y:S01]  /*8030*/  PRMT R12, R35, 0x7632, R12 ;  /* 0x00007632230c7816 */ /* 0x000fe2000000000c */
[----:B------:R-:W1:Y:S02]  /*8040*/  LDCU UR50, c[0x0][0x398] ;  /* 0x00007300ff3277ac */ /* 0x000e640008000800 */
[----:B---3--:R-:W-:Y:S01]  /*8050*/  IMAD.WIDE R6, R15, 0x2, R132 ;  /* 0x000000020f067825 */ /* 0x008fe200078e0284 */
[----:B------:R3:W-:Y:S01]  /*8060*/  @P4 STG.E.U16 desc[UR20][R2.64], R13 ;  /* 0x0000000d02004986 */ /* 0x0007e2000c101514 */
[----:B------:R-:W-:Y:S01]  /*8070*/  PRMT R14, R36, 0x7632, R14 ;  /* 0x00007632240e7816 */ /* 0x000fe2000000000e */
[----:B------:R-:W0:Y:S01]  /*8080*/  LDCU UR55, c[0x0][0x39c] ;  /* 0x00007380ff3777ac */ /* 0x000e220008000800 */
[----:B------:R-:W-:Y:S01]  /*8090*/  VIADD R0, R196, 0x22 ;  /* 0x00000022c4007836 */ /* 0x000fe20000000000 */
[----:B------:R1:W-:Y:S01]  /*80a0*/  @P5 STG.E.U16 desc[UR20][R4.64], R35 ;  /* 0x0000002304005986 */ /* 0x0003e2000c101514 */
[----:B------:R-:W-:Y:S01]  /*80b0*/  ISETP.LT.AND P5, PT, R199, UR40, !P2 ;  /* 0x00000028c7007c0c */ /* 0x000fe2000d7a1270 */
[----:B------:R-:W-:Y:S01]  /*80c0*/  VIADD R15, R15, UR32 ;  /* 0x000000200f0f7c36 */ /* 0x000fe20008000000 */
[----:B------:R-:W-:Y:S01]  /*80d0*/  ISETP.LT.AND P4, PT, R198, UR26, !P2 ;  /* 0x0000001ac6007c0c */ /* 0x000fe2000d781270 */
[----:B------:R0:W-:Y:S01]  /*80e0*/  @P6 STG.E.U16 desc[UR20][R6.64], R12 ;  /* 0x0000000c06006986 */ /* 0x0001e2000c101514 */
[----:B------:R-:W-:Y:S01]  /*80f0*/  ISETP.LT.AND P6, PT, R200, UR57, !P2 ;  /* 0x00000039c8007c0c */ /* 0x000fe2000d7c1270 */
[----:B------:R-:W2:Y:S01]  /*8100*/  LDCU UR36, c[0x0][0x398] ;  /* 0x00007300ff2477ac */ /* 0x000ea20008000800 */
[----:B------:R-:W-:Y:S01]  /*8110*/  ISETP.GE.AND P1, PT, R0, UR54, PT ;  /* 0x0000003600007c0c */ /* 0x000fe2000bf26270 */
[----:B------:R-:W-:-:S02]  /*8120*/  VIADD R0, R196, 0x23 ;  /* 0x00000023c4007836 */ /* 0x000fc40000000000 */
[----:B---3--:R-:W-:Y:S01]  /*8130*/  IMAD.WIDE R2, R15, 0x2, R10 ;  /* 0x000000020f027825 */ /* 0x008fe200078e020a */
[----:B------:R-:W-:Y:S01]  /*8140*/  F2FP.BF16.F32.PACK_AB R173, R173, R226 ;  /* 0x000000e2adad723e */ /* 0x000fe200000010ff */
[----:B------:R-:W3:Y:S01]  /*8150*/  LDCU UR26, c[0x0][0x398] ;  /* 0x00007300ff1a77ac */ /* 0x000ee20008000800 */
[----:B------:R-:W-:Y:S01]  /*8160*/  ISETP.GE.AND P0, PT, R0, UR18, PT ;  /* 0x0000001200007c0c */ /* 0x000fe2000bf06270 */
[C---:B-1----:R-:W-:Y:S01]  /*8170*/  IMAD.WIDE R4, R15.reuse, 0x2, R76 ;  /* 0x000000020f047825 */ /* 0x042fe200078e024c */
[----:B------:R-:W-:Y:S01]  /*8180*/  PRMT R0, R164, 0x7632, R0 ;  /* 0x00007632a4007816 */ /* 0x000fe20000000000 */
[----:B------:R-:W1:Y:S02]  /*8190*/  LDCU UR18, c[0x0][0x39c] ;  /* 0x00007380ff1277ac */ /* 0x000e640008000800 */
[----:B0-----:R-:W-:Y:S01]  /*81a0*/  IMAD.WIDE R6, R15, 0x2, R8 ;  /* 0x000000020f067825 */ /* 0x001fe200078e0208 */
[----:B------:R0:W-:Y:S01]  /*81b0*/  @P6 STG.E.U16 desc[UR20][R2.64], R164 ;  /* 0x000000a402006986 */ /* 0x0001e2000c101514 */
[----:B------:R-:W-:Y:S01]  /*81c0*/  ISETP.LT.AND P2, PT, R197, UR56, !P2 ;  /* 0x00000038c5007c0c */ /* 0x000fe2000d741270 */
[----:B------:R-:W1:Y:S02]  /*81d0*/  LDCU UR40, c[0x0][0x398] ;  /* 0x00007300ff2877ac */ /* 0x000e640008000800 */
[----:B------:R2:W-:Y:S01]  /*81e0*/  @P5 STG.E.U16 desc[UR20][R4.64], R0 ;  /* 0x0000000004005986 */ /* 0x0005e2000c101514 */
[----:B------:R-:W-:Y:S01]  /*81f0*/  ISETP.LT.AND P5, PT, R199, UR28, !P3 ;  /* 0x0000001cc7007c0c */ /* 0x000fe2000dfa1270 */
[C---:B------:R-:W-:Y:S01]  /*8200*/  IMAD.WIDE R12, R15.reuse, 0x2, R132 ;  /* 0x000000020f0c7825 */ /* 0x040fe200078e0284 */
[----:B------:R-:W-:Y:S01]  /*8210*/  ISETP.LT.AND P6, PT, R198, UR62, !P3 ;  /* 0x0000003ec6007c0c */ /* 0x000fe2000dfc1270 */
[----:B------:R1:W-:Y:S01]  /*8220*/  @P4 STG.E.U16 desc[UR20][R6.64], R36 ;  /* 0x0000002406004986 */ /* 0x0003e2000c101514 */
[----:B------:R-:W-:Y:S01]  /*8230*/  ISETP.LT.AND P4, PT, R200, UR60, !P3 ;  /* 0x0000003cc8007c0c */ /* 0x000fe2000df81270 */
[----:B------:R-:W-:Y:S01]  /*8240*/  VIADD R15, R15, UR32 ;  /* 0x000000200f0f7c36 */ /* 0x000fe20008000000 */
[----:B------:R-:W-:Y:S01]  /*8250*/  F2FP.BF16.F32.PACK_AB R45, R45, R109 ;  /* 0x0000006d2d2d723e */ /* 0x000fe200000010ff */
[----:B------:R-:W3:Y:S02]  /*8260*/  LDCU UR28, c[0x0][0x398] ;  /* 0x00007300ff1c77ac */ /* 0x000ee40008000800 */
[C---:B0-----:R-:W-:Y:S01]  /*8270*/  IMAD.WIDE R2, R15.reuse, 0x2, R10 ;  /* 0x000000020f027825 */ /* 0x041fe200078e020a */
[----:B------:R0:W-:Y:S01]  /*8280*/  @P2 STG.E.U16 desc[UR20][R12.64], R14 ;  /* 0x0000000e0c002986 */ /* 0x0001e2000c101514 */
[----:B------:R-:W-:Y:S01]  /*8290*/  F2FP.BF16.F32.PACK_AB R174, R174, R225 ;  /* 0x000000e1aeae723e */ /* 0x000fe200000010ff */
[----:B------:R-:W3:Y:S01]  /*82a0*/  LDCU UR54, c[0x0][0x39c] ;  /* 0x00007380ff3677ac */ /* 0x000ee20008000800 */
[----:B--2---:R-:W-:-:S04]  /*82b0*/  IMAD.WIDE R4, R15, 0x2, R76 ;  /* 0x000000020f047825 */ /* 0x004fc800078e024c */
[----:B-1----:R-:W-:Y:S01]  /*82c0*/  IMAD.WIDE R6, R15, 0x2, R8 ;  /* 0x000000020f067825 */ /* 0x002fe200078e0208 */
[----:B------:R1:W-:Y:S01]  /*82d0*/  @P4 STG.E.U16 desc[UR20][R2.64], R165 ;  /* 0x000000a502004986 */ /* 0x0003e2000c101514 */
[----:B------:R-:W-:Y:S01]  /*82e0*/  ISETP.LT.AND P4, PT, R197, UR10, !P3 ;  /* 0x0000000ac5007c0c */ /* 0x000fe2000df81270 */
[----:B------:R-:W2:Y:S02]  /*82f0*/  LDCU UR10, c[0x0][0x398] ;  /* 0x00007300ff0a77ac */ /* 0x000ea40008000800 */
[----:B------:R3:W-:Y:S01]  /*8300*/  @P5 STG.E.U16 desc[UR20][R4.64], R16 ;  /* 0x0000001004005986 */ /* 0x0007e2000c101514 */
[----:B------:R-:W-:Y:S01]  /*8310*/  ISETP.LT.AND P5, PT, R200, UR42, !P1 ;  /* 0x0000002ac8007c0c */ /* 0x000fe2000cfa1270 */
[----:B0-----:R-:W-:Y:S01]  /*8320*/  VIADD R13, R15, UR32 ;  /* 0x000000200f0d7c36 */ /* 0x001fe20008000000 */
[----:B------:R-:W-:Y:S01]  /*8330*/  PRMT R12, R37, 0x7632, R12 ;  /* 0x00007632250c7816 */ /* 0x000fe2000000000c */
[----:B------:R0:W-:Y:S01]  /*8340*/  @P6 STG.E.U16 desc[UR20][R6.64], R37 ;  /* 0x0000002506006986 */ /* 0x0001e2000c101514 */
[----:B------:R-:W-:Y:S01]  /*8350*/  ISETP.LT.AND P6, PT, R199, UR58, !P1 ;  /* 0x0000003ac7007c0c */ /* 0x000fe2000cfc1270 */
[----:B------:R-:W-:Y:S01]  /*8360*/  VIADD R0, R196, 0x24 ;  /* 0x00000024c4007836 */ /* 0x000fe20000000000 */
[----:B------:R-:W-:Y:S01]  /*8370*/  PRMT R14, R166, 0x7632, R14 ;  /* 0x00007632a60e7816 */ /* 0x000fe2000000000e */
[----:B-1----:R-:W-:Y:S01]  /*8380*/  IMAD.WIDE R2, R15, 0x2, R132 ;  /* 0x000000020f027825 */ /* 0x002fe200078e0284 */
[----:B------:R-:W-:Y:S01]  /*8390*/  F2FP.BF16.F32.PACK_AB R46, R46, R110 ;  /* 0x0000006e2e2e723e */ /* 0x000fe200000010ff */
[----:B------:R-:W1:Y:S02]  /*83a0*/  LDCU UR42, c[0x0][0x398] ;  /* 0x00007300ff2a77ac */ /* 0x000e640008000800 */
[C---:B---3--:R-:W-:Y:S01]  /*83b0*/  IMAD.WIDE R4, R13.reuse, 0x2, R10 ;  /* 0x000000020d047825 */ /* 0x048fe200078e020a */
[----:B------:R3:W-:Y:S03]  /*83c0*/  @P4 STG.E.U16 desc[UR20][R2.64], R12 ;  /* 0x0000000c02004986 */ /* 0x0007e6000c101514 */
[----:B0-----:R-:W-:Y:S01]  /*83d0*/  IMAD.WIDE R6, R13, 0x2, R76 ;  /* 0x000000020d067825 */ /* 0x001fe200078e024c */
[----:B------:R0:W-:Y:S01]  /*83e0*/  @P5 STG.E.U16 desc[UR20][R4.64], R166 ;  /* 0x000000a604005986 */ /* 0x0001e2000c101514 */
[----:B------:R-:W-:Y:S01]  /*83f0*/  ISETP.LT.AND P5, PT, R198, UR12, !P1 ;  /* 0x0000000cc6007c0c */ /* 0x000fe2000cfa1270 */
[----:B------:R-:W1:Y:S01]  /*8400*/  LDCU UR12, c[0x0][0x39c] ;  /* 0x00007380ff0c77ac */ /* 0x000e620008000800 */
[----:B------:R-:W-:Y:S01]  /*8410*/  ISETP.LT.AND P4, PT, R197, UR69, !P1 ;  /* 0x00000045c5007c0c */ /* 0x000fe2000cf81270 */
[----:B------:R2:W-:Y:S01]  /*8420*/  @P6 STG.E.U16 desc[UR20][R6.64], R14 ;  /* 0x0000000e06006986 */ /* 0x0005e2000c101514 */
[----:B------:R-:W-:Y:S01]  /*8430*/  ISETP.LT.AND P6, PT, R200, UR4, !P0 ;  /* 0x00000004c8007c0c */ /* 0x000fe2000c7c1270 */
[C---:B------:R-:W-:Y:S01]  /*8440*/  VIADD R15, R13.reuse, UR32 ;  /* 0x000000200d0f7c36 */ /* 0x040fe20008000000 */
[----:B------:R-:W-:Y:S01]  /*8450*/  ISETP.GE.AND P2, PT, R0, UR70, PT ;  /* 0x0000004600007c0c */ /* 0x000fe2000bf46270 */
[C---:B---3--:R-:W-:Y:S01]  /*8460*/  IMAD.WIDE R2, R13.reuse, 0x2, R8 ;  /* 0x000000020d027825 */ /* 0x048fe200078e0208 */
[----:B------:R-:W-:Y:S01]  /*8470*/  PRMT R12, R38, 0x7632, R12 ;  /* 0x00007632260c7816 */ /* 0x000fe2000000000c */
[----:B------:R-:W3:Y:S02]  /*8480*/  LDCU UR4, c[0x0][0x398] ;  /* 0x00007300ff0477ac */ /* 0x000ee40008000800 */
[----:B0-----:R-:W-:-:S02]  /*8490*/  IMAD.WIDE R4, R13, 0x2, R132 ;  /* 0x000000020d047825 */ /* 0x001fc400078e0284 */
[----:B------:R0:W-:Y:S02]  /*84a0*/  @P5 STG.E.U16 desc[UR20][R2.64], R38 ;  /* 0x0000002602005986 */ /* 0x0001e4000c101514 */
[----:B--2---:R-:W-:Y:S02]  /*84b0*/  IMAD.WIDE R6, R15, 0x2, R10 ;  /* 0x000000020f067825 */ /* 0x004fe400078e020a */
[----:B------:R2:W-:Y:S01]  /*84c0*/  @P4 STG.E.U16 desc[UR20][R4.64], R12 ;  /* 0x0000000c04004986 */ /* 0x0005e2000c101514 */
[----:B------:R-:W-:Y:S01]  /*84d0*/  ISETP.LT.AND P4, PT, R199, UR53, !P0 ;  /* 0x00000035c7007c0c */ /* 0x000fe2000c781270 */
[----:B------:R-:W-:Y:S01]  /*84e0*/  VIADD R0, R196, 0x25 ;  /* 0x00000025c4007836 */ /* 0x000fe20000000000 */
[----:B-----5:R-:W-:Y:S01]  /*84f0*/  ISETP.LT.AND P5, PT, R198, UR41, !P0 ;  /* 0x00000029c6007c0c */ /* 0x020fe2000c7a1270 */
[----:B------:R5:W-:Y:S01]  /*8500*/  @P6 STG.E.U16 desc[UR20][R6.64], R167 ;  /* 0x000000a706006986 */ /* 0x000be2000c101514 */
[----:B------:R-:W-:Y:S01]  /*8510*/  ISETP.LT.AND P6, PT, R197, UR39, !P0 ;  /* 0x00000027c5007c0c */ /* 0x000fe2000c7c1270 */
[----:B------:R-:W1:Y:S01]  /*8520*/  LDCU UR39, c[0x0][0x398] ;  /* 0x00007300ff2777ac */ /* 0x000e620008000800 */
[----:B------:R-:W-:Y:S01]  /*8530*/  PRMT R13, R167, 0x7632, R13 ;  /* 0x00007632a70d7816 */ /* 0x000fe2000000000d */
[C---:B0-----:R-:W-:Y:S01]  /*8540*/  IMAD.WIDE R2, R15.reuse, 0x2, R76 ;  /* 0x000000020f027825 */ /* 0x041fe200078e024c */
[----:B------:R-:W-:Y:S01]  /*8550*/  ISETP.GE.AND P3, PT, R0, UR74, PT ;  /* 0x0000004a00007c0c */ /* 0x000fe2000bf66270 */
[----:B------:R-:W0:Y:S02]  /*8560*/  LDCU UR41, c[0x0][0x398] ;  /* 0x00007300ff2977ac */ /* 0x000e240008000800 */
[----:B--2---:R-:W-:Y:S01]  /*8570*/  IMAD.WIDE R4, R15, 0x2, R8 ;  /* 0x000000020f047825 */ /* 0x004fe200078e0208 */
[----:B------:R-:W-:Y:S01]  /*8580*/  PRMT R12, R39, 0x7632, R12 ;  /* 0x00007632270c7816 */ /* 0x000fe2000000000c */
[----:B------:R-:W2:Y:S02]  /*8590*/  LDCU UR53, c[0x0][0x398] ;  /* 0x00007300ff3577ac */ /* 0x000ea40008000800 */
[----:B-----5:R-:W-:Y:S01]  /*85a0*/  IMAD.WIDE R6, R15, 0x2, R132 ;  /* 0x000000020f067825 */ /* 0x020fe200078e0284 */
[----:B------:R5:W-:Y:S03]  /*85b0*/  @P4 STG.E.U16 desc[UR20][R2.64], R13 ;  /* 0x0000000d02004986 */ /* 0x000be6000c101514 */
        /* <DEDUP_REMOVED lines=10> */
[C---:B-----5:R-:W-:Y:S01]  /*8660*/  IMAD.WIDE R2, R15.reuse, 0x2, R10 ;  /* 0x000000020f027825 */ /* 0x060fe200078e020a */
[----:B------:R-:W-:Y:S01]  /*8670*/  PRMT R14, R40, 0x7632, R14 ;  /* 0x00007632280e7816 */ /* 0x000fe2000000000e */
[----:B------:R-:W5:Y:S01]  /*8680*/  LDCU UR9, c[0x0][0x398] ;  /* 0x00007300ff0977ac */ /* 0x000f620008000800 */
[----:B------:R-:W-:Y:S01]  /*8690*/  ISETP.GE.AND P0, PT, R0, UR64, PT ;  /* 0x0000004000007c0c */ /* 0x000fe2000bf06270 */
[C---:B0-----:R-:W-:Y:S01]  /*86a0*/  IMAD.WIDE R4, R15.reuse, 0x2, R76 ;  /* 0x000000020f047825 */ /* 0x041fe200078e024c */
[----:B------:R-:W-:Y:S01]  /*86b0*/  PRMT R0, R168, 0x7632, R0 ;  /* 0x00007632a8007816 */ /* 0x000fe20000000000 */
[----:B------:R-:W0:Y:S02]  /*86c0*/  LDCU UR51, c[0x0][0x398] ;  /* 0x00007300ff3377ac */ /* 0x000e240008000800 */
[----:B-1----:R-:W-:Y:S01]  /*86d0*/  IMAD.WIDE R6, R15, 0x2, R8 ;  /* 0x000000020f067825 */ /* 0x002fe200078e0208 */
[----:B------:R1:W-:Y:S01]  /*86e0*/  @P6 STG.E.U16 desc[UR20][R2.64], R168 ;  /* 0x000000a802006986 */ /* 0x0003e2000c101514 */
[----:B------:R-:W-:Y:S01]  /*86f0*/  ISETP.LT.AND P2, PT, R197, UR48, !P2 ;  /* 0x00000030c5007c0c */ /* 0x000fe2000d741270 */
[----:B------:R-:W0:Y:S02]  /*8700*/  LDCU UR48, c[0x0][0x398] ;  /* 0x00007300ff3077ac */ /* 0x000e240008000800 */
[----:B------:R0:W-:Y:S01]  /*8710*/  @P5 STG.E.U16 desc[UR20][R4.64], R0 ;  /* 0x0000000004005986 */ /* 0x0001e2000c101514 */
[----:B------:R-:W-:-:S03]  /*8720*/  ISETP.LT.AND P5, PT, R199, UR75, !P3 ;  /* 0x0000004bc7007c0c */ /* 0x000fc6000dfa1270 */
[----:B------:R0:W-:Y:S01]  /*8730*/  @P4 STG.E.U16 desc[UR20][R6.64], R40 ;  /* 0x0000002806004986 */ /* 0x0001e2000c101514 */
[----:B------:R-:W-:Y:S01]  /*8740*/  ISETP.LT.AND P4, PT, R200, UR76, !P3 ;  /* 0x0000004cc8007c0c */ /* 0x000fe2000df81270 */
[----:B------:R-:W-:Y:S01]  /*8750*/  IMAD.WIDE R12, R15, 0x2, R132 ;  /* 0x000000020f0c7825 */ /* 0x000fe200078e0284 */
[----:B------:R-:W-:-:S03]  /*8760*/  ISETP.LT.AND P6, PT, R198, UR67, !P3 ;  /* 0x00000043c6007c0c */ /* 0x000fc6000dfc1270 */
[----:B------:R-:W-:Y:S01]  /*8770*/  VIADD R15, R15, UR32 ;  /* 0x000000200f0f7c36 */ /* 0x000fe20008000000 */
[----:B------:R-:W-:-:S03]  /*8780*/  PRMT R16, R169, 0x7632, R16 ;  /* 0x00007632a9107816 */ /* 0x000fc60000000010 */
[C---:B-1----:R-:W-:Y:S01]  /*8790*/  IMAD.WIDE R2, R15.reuse, 0x2, R10 ;  /* 0x000000020f027825 */ /* 0x042fe200078e020a */
[----:B------:R1:W-:Y:S03]  /*87a0*/  @P2 STG.E.U16 desc[UR20][R12.64], R14 ;  /* 0x0000000e0c002986 */ /* 0x0003e6000c101514 */
[----:B0-----:R-:W-:Y:S01]  /*87b0*/  IMAD.WIDE R4, R15, 0x2, R76 ;  /* 0x000000020f047825 */ /* 0x001fe200078e024c */
[----:B------:R0:W-:Y:S01]  /*87c0*/  @P4 STG.E.U16 desc[UR20][R2.64], R169 ;  /* 0x000000a902004986 */ /* 0x0001e2000c101514 */
[----:B------:R-:W-:Y:S02]  /*87d0*/  ISETP.LT.AND P4, PT, R197, UR73, !P3 ;  /* 0x00000049c5007c0c */ /* 0x000fe4000df81270 */
[----:B------:R-:W-:Y:S01]  /*87e0*/  IMAD.WIDE R6, R15, 0x2, R8 ;  /* 0x000000020f067825 */ /* 0x000fe200078e0208 */
[----:B------:R2:W-:Y:S01]  /*87f0*/  @P5 STG.E.U16 desc[UR20][R4.64], R16 ;  /* 0x0000001004005986 */ /* 0x0005e2000c101514 */
[----:B------:R-:W-:Y:S01]  /*8800*/  ISETP.LT.AND P5, PT, R200, UR52, !P1 ;  /* 0x00000034c8007c0c */ /* 0x000fe2000cfa1270 */
[----:B------:R-:W3:Y:S02]  /*8810*/  LDCU UR52, c[0x0][0x398] ;  /* 0x00007300ff3477ac */ /* 0x000ee40008000800 */
[----:B------:R4:W-:Y:S01]  /*8820*/  @P6 STG.E.U16 desc[UR20][R6.64], R41 ;  /* 0x0000002906006986 */ /* 0x0009e2000c101514 */
[----:B------:R-:W-:Y:S01]  /*8830*/  ISETP.LT.AND P6, PT, R199, UR63, !P1 ;  /* 0x0000003fc7007c0c */ /* 0x000fe2000cfc1270 */
[----:B-1----:R-:W-:Y:S01]  /*8840*/  VIADD R13, R15, UR32 ;  /* 0x000000200f0d7c36 */ /* 0x002fe20008000000 */
[----:B------:R-:W-:Y:S01]  /*8850*/  PRMT R12, R41, 0x7632, R12 ;  /* 0x00007632290c7816 */ /* 0x000fe2000000000c */
[----:B0-----:R-:W-:Y:S01]  /*8860*/  IMAD.WIDE R2, R15, 0x2, R132 ;  /* 0x000000020f027825 */ /* 0x001fe200078e0284 */
[----:B------:R-:W-:-:S03]  /*8870*/  PRMT R14, R170, 0x7632, R14 ;  /* 0x00007632aa0e7816 */ /* 0x000fc6000000000e */
[C---:B--2---:R-:W-:Y:S01]  /*8880*/  IMAD.WIDE R4, R13.reuse, 0x2, R10 ;  /* 0x000000020d047825 */ /* 0x044fe200078e020a */
[----:B------:R0:W-:Y:S03]  /*8890*/  @P4 STG.E.U16 desc[UR20][R2.64], R12 ;  /* 0x0000000c02004986 */ /* 0x0001e6000c101514 */
[----:B----4-:R-:W-:Y:S01]  /*88a0*/  IMAD.WIDE R6, R13, 0x2, R76 ;  /* 0x000000020d067825 */ /* 0x010fe200078e024c */
[----:B------:R1:W-:Y:S01]  /*88b0*/  @P5 STG.E.U16 desc[UR20][R4.64], R170 ;  /* 0x000000aa04005986 */ /* 0x0003e2000c101514 */
[----:B------:R-:W-:Y:S02]  /*88c0*/  ISETP.LT.AND P5, PT, R198, UR66, !P1 ;  /* 0x00000042c6007c0c */ /* 0x000fe4000cfa1270 */
[----:B------:R-:W-:Y:S01]  /*88d0*/  ISETP.LT.AND P4, PT, R197, UR68, !P1 ;  /* 0x00000044c5007c0c */ /* 0x000fe2000cf81270 */
[----:B------:R2:W-:Y:S01]  /*88e0*/  @P6 STG.E.U16 desc[UR20][R6.64], R14 ;  /* 0x0000000e06006986 */ /* 0x0005e2000c101514 */
[----:B------:R-:W-:Y:S01]  /*88f0*/  ISETP.LT.AND P6, PT, R200, UR7, !P0 ;  /* 0x00000007c8007c0c */ /* 0x000fe2000c7c1270 */
[----:B------:R-:W-:-:S02]  /*8900*/  VIADD R15, R13, UR32 ;  /* 0x000000200d0f7c36 */ /* 0x000fc40008000000 */
[----:B------:R-:W-:Y:S01]  /*8910*/  VIADD R0, R196, 0x28 ;  /* 0x00000028c4007836 */ /* 0x000fe20000000000 */
[----:B0-----:R-:W-:Y:S01]  /*8920*/  PRMT R12, R42, 0x7632, R12 ;  /* 0x000076322a0c7816 */ /* 0x001fe2000000000c */
[----:B------:R-:W-:Y:S01]  /*8930*/  IMAD.WIDE R2, R13, 0x2, R8 ;  /* 0x000000020d027825 */ /* 0x000fe200078e0208 */
[----:B------:R-:W-:Y:S01]  /*8940*/  PRMT R16, R173, 0x7632, R16 ;  /* 0x00007632ad107816 */ /* 0x000fe20000000010 */
[----:B------:R-:W0:Y:S02]  /*8950*/  LDCU UR7, c[0x0][0x398] ;  /* 0x00007300ff0777ac */ /* 0x000e240008000800 */
[----:B-1----:R-:W-:Y:S01]  /*8960*/  IMAD.WIDE R4, R13, 0x2, R132 ;  /* 0x000000020d047825 */ /* 0x002fe200078e0284 */
[----:B------:R1:W-:Y:S03]  /*8970*/  @P5 STG.E.U16 desc[UR20][R2.64], R42 ;  /* 0x0000002a02005986 */ /* 0x0003e6000c101514 */
[----:B--2---:R-:W-:Y:S01]  /*8980*/  IMAD.WIDE R6, R15, 0x2, R10 ;  /* 0x000000020f067825 */ /* 0x004fe200078e020a */
[----:B------:R2:W-:Y:S01]  /*8990*/  @P4 STG.E.U16 desc[UR20][R4.64], R12 ;  /* 0x0000000c04004986 */ /* 0x0005e2000c101514 */
[----:B------:R-:W-:-:S02]  /*89a0*/  ISETP.LT.AND P4, PT, R199, UR72, !P0 ;  /* 0x00000048c7007c0c */ /* 0x000fc4000c781270 */
[----:B------:R-:W-:Y:S01]  /*89b0*/  ISETP.LT.AND P5, PT, R198, UR77, !P0 ;  /* 0x0000004dc6007c0c */ /* 0x000fe2000c7a1270 */
[----:B------:R4:W-:Y:S01]  /*89c0*/  @P6 STG.E.U16 desc[UR20][R6.64], R171 ;  /* 0x000000ab06006986 */ /* 0x0009e2000c101514 */
[----:B------:R-:W-:Y:S01]  /*89d0*/  ISETP.LT.AND P6, PT, R197, UR44, !P0 ;  /* 0x0000002cc5007c0c */ /* 0x000fe2000c7c1270 */
[----:B------:R-:W0:Y:S01]  /*89e0*/  LDCU UR44, c[0x0][0x398] ;  /* 0x00007300ff2c77ac */ /* 0x000e220008000800 */
[----:B------:R-:W-:Y:S01]  /*89f0*/  ISETP.GE.AND P2, PT, R0, UR14, PT ;  /* 0x0000000e00007c0c */ /* 0x000fe2000bf46270 */
[----:B------:R-:W-:Y:S01]  /*8a00*/  VIADD R0, R196, 0x29 ;  /* 0x00000029c4007836 */ /* 0x000fe20000000000 */
[----:B------:R-:W-:Y:S01]  /*8a10*/  PRMT R13, R171, 0x7632, R13 ;  /* 0x00007632ab0d7816 */ /* 0x000fe2000000000d */
[----:B-1----:R-:W-:Y:S01]  /*8a20*/  IMAD.WIDE R2, R15, 0x2, R76 ;  /* 0x000000020f027825 */ /* 0x002fe200078e024c */
[----:B------:R-:W-:Y:S01]  /*8a30*/  PRMT R14, R44, 0x7632, R14 ;  /* 0x000076322c0e7816 */ /* 0x000fe2000000000e */
[----:B------:R-:W1:Y:S01]  /*8a40*/  LDCU UR14, c[0x0][0x398] ;  /* 0x00007300ff0e77ac */ /* 0x000e620008000800 */
[----:B--2---:R-:W-:Y:S01]  /*8a50*/  PRMT R12, R43, 0x7632, R12 ;  /* 0x000076322b0c7816 */ /* 0x004fe2000000000c */
[----:B------:R-:W-:Y:S01]  /*8a60*/  IMAD.WIDE R4, R15, 0x2, R8 ;  /* 0x000000020f047825 */ /* 0x000fe200078e0208 */
[----:B------:R-:W-:-:S03]  /*8a70*/  ISETP.GE.AND P3, PT, R0, UR45, PT ;  /* 0x0000002d00007c0c */ /* 0x000fc6000bf66270 */
[----:B----4-:R-:W-:Y:S01]  /*8a80*/  IMAD.WIDE R6, R15, 0x2, R132 ;  /* 0x000000020f067825 */ /* 0x010fe200078e0284 */
[----:B------:R2:W-:Y:S01]  /*8a90*/  @P4 STG.E.U16 desc[UR20][R2.64], R13 ;  /* 0x0000000d02004986 */ /* 0x0005e2000c101514 */
[----:B------:R-:W-:Y:S01]  /*8aa0*/  F2FP.BF16.F32.PACK_AB R175, R175, R224 ;  /* 0x000000e0afaf723e */ /* 0x000fe200000010ff */
[----:B------:R-:W4:Y:S01]  /*8ab0*/  LDCU UR45, c[0x0][0x398] ;  /* 0x00007300ff2d77ac */ /* 0x000f220008000800 */
[----:B------:R-:W-:Y:S01]  /*8ac0*/  VIADD R0, R196, 0x2a ;  /* 0x0000002ac4007836 */ /* 0x000fe20000000000 */
[----:B------:R0:W-:Y:S01]  /*8ad0*/  @P5 STG.E.U16 desc[UR20][R4.64], R43 ;  /* 0x0000002b04005986 */ /* 0x0001e2000c101514 */
[----:B------:R-:W-:-:S03]  /*8ae0*/  ISETP.LT.AND P5, PT, R199, UR46, !P2 ;  /* 0x0000002ec7007c0c */ /* 0x000fc6000d7a1270 */
[----:B------:R1:W-:Y:S01]  /*8af0*/  @P6 STG.E.U16 desc[UR20][R6.64], R12 ;  /* 0x0000000c06006986 */ /* 0x0003e2000c101514 */
[----:B------:R-:W-:Y:S01]  /*8b00*/  ISETP.LT.AND P6, PT, R200, UR43, !P2 ;  /* 0x0000002bc8007c0c */ /* 0x000fe2000d7c1270 */
[----:B------:R-:W-:Y:S01]  /*8b10*/  VIADD R15, R15, UR32 ;  /* 0x000000200f0f7c36 */ /* 0x000fe20008000000 */
[----:B------:R-:W-:Y:S01]  /*8b20*/  ISETP.GE.AND P1, PT, R0, UR55, PT ;  /* 0x0000003700007c0c */ /* 0x000fe2000bf26270 */
[----:B------:R-:W-:Y:S01]  /*8b30*/  VIADD R0, R196, 0x2b ;  /* 0x0000002bc4007836 */ /* 0x000fe20000000000 */
[----:B------:R-:W-:Y:S01]  /*8b40*/  ISETP.LT.AND P4, PT, R198, UR37, !P2 ;  /* 0x00000025c6007c0c */ /* 0x000fe2000d781270 */
[----:B--2---:R-:W-:Y:S01]  /*8b50*/  IMAD.WIDE R2, R15, 0x2, R10 ;  /* 0x000000020f027825 */ /* 0x004fe200078e020a */
[----:B------:R-:W-:Y:S01]  /*8b60*/  F2FP.BF16.F32.PACK_AB R47, R47, R111 ;  /* 0x0000006f2f2f723e */ /* 0x000fe200000010ff */
[----:B------:R-:W2:Y:S01]  /*8b70*/  LDCU UR55, c[0x0][0x398] ;  /* 0x00007300ff3777ac */ /* 0x000ea20008000800 */
        /* <DEDUP_REMOVED lines=17> */
[C---:B-1----:R-:W-:Y:S01]  /*8c90*/  IMAD.WIDE R2, R15.reuse, 0x2, R10 ;  /* 0x000000020f027825 */ /* 0x042fe200078e020a */
[----:B------:R1:W-:Y:S01]  /*8ca0*/  @P2 STG.E.U16 desc[UR20][R12.64], R14 ;  /* 0x0000000e0c002986 */ /* 0x0003e2000c101514 */
[----:B------:R-:W-:Y:S01]  /*8cb0*/  F2FP.BF16.F32.PACK_AB R48, R48, R112 ;  /* 0x000000703030723e */ /* 0x000fe200000010ff */
[----:B------:R-:W3:Y:S01]  /*8cc0*/  LDCU UR37, c[0x0][0x398] ;  /* 0x00007300ff2577ac */ /* 0x000ee20008000800 */
[----:B--2---:R-:W-:Y:S01]  /*8cd0*/  IMAD.WIDE R4, R15, 0x2, R76 ;  /* 0x000000020f047825 */ /* 0x004fe200078e024c */
[----:B------:R-:W-:-:S02]  /*8ce0*/  F2FP.BF16.F32.PACK_AB R177, R177, R222 ;  /* 0x000000deb1b1723e */ /* 0x000fc400000010ff */
[----:B------:R-:W-:Y:S01]  /*8cf0*/  F2FP.BF16.F32.PACK_AB R49, R49, R113 ;  /* 0x000000713131723e */ /* 0x000fe200000010ff */
[----:B0-----:R-:W-:Y:S01]  /*8d00*/  IMAD.WIDE R6, R15, 0x2, R8 ;  /* 0x000000020f067825 */ /* 0x001fe200078e0208 */
[----:B------:R0:W-:Y:S01]  /*8d10*/  @P4 STG.E.U16 desc[UR20][R2.64], R173 ;  /* 0x000000ad02004986 */ /* 0x0001e2000c101514 */
[----:B------:R-:W-:Y:S01]  /*8d20*/  ISETP.LT.AND P4, PT, R197, UR35, !P3 ;  /* 0x00000023c5007c0c */ /* 0x000fe2000df81270 */
[----:B------:R-:W2:Y:S02]  /*8d30*/  LDCU UR24, c[0x0][0x398] ;  /* 0x00007300ff1877ac */ /* 0x000ea40008000800 */
[----:B------:R3:W-:Y:S01]  /*8d40*/  @P5 STG.E.U16 desc[UR20][R4.64], R16 ;  /* 0x0000001004005986 */ /* 0x0007e2000c101514 */
[----:B------:R-:W-:Y:S01]  /*8d50*/  ISETP.LT.AND P5, PT, R200, UR22, !P1 ;  /* 0x00000016c8007c0c */ /* 0x000fe2000cfa1270 */
[----:B-1----:R-:W-:Y:S01]  /*8d60*/  VIADD R13, R15, UR32 ;  /* 0x000000200f0d7c36 */ /* 0x002fe20008000000 */
[----:B------:R-:W-:Y:S01]  /*8d70*/  PRMT R12, R45, 0x7632, R12 ;  /* 0x000076322d0c7816 */ /* 0x000fe2000000000c */
[----:B------:R1:W-:Y:S01]  /*8d80*/  @P6 STG.E.U16 desc[UR20][R6.64], R45 ;  /* 0x0000002d06006986 */ /* 0x0003e2000c101514 */
[----:B------:R-:W-:Y:S01]  /*8d90*/  ISETP.LT.AND P6, PT, R199, UR33, !P1 ;  /* 0x00000021c7007c0c */ /* 0x000fe2000cfc1270 */
[----:B------:R-:W-:Y:S01]  /*8da0*/  VIADD R0, R196, 0x2c ;  /* 0x0000002cc4007836 */ /* 0x000fe20000000000 */
[----:B------:R-:W-:Y:S01]  /*8db0*/  PRMT R14, R174, 0x7632, R14 ;  /* 0x00007632ae0e7816 */ /* 0x000fe2000000000e */
[----:B0-----:R-:W-:Y:S01]  /*8dc0*/  IMAD.WIDE R2, R15, 0x2, R132 ;  /* 0x000000020f027825 */ /* 0x001fe200078e0284 */
[----:B------:R-:W-:Y:S01]  /*8dd0*/  F2FP.BF16.F32.PACK_AB R178, R178, R221 ;  /* 0x000000ddb2b2723e */ /* 0x000fe200000010ff */
[----:B------:R-:W0:Y:S02]  /*8de0*/  LDCU UR43, c[0x0][0x398] ;  /* 0x00007300ff2b77ac */ /* 0x000e240008000800 */
[----:B---3--:R-:W-:Y:S01]  /*8df0*/  IMAD.WIDE R4, R13, 0x2, R10 ;  /* 0x000000020d047825 */ /* 0x008fe200078e020a */
[----:B------:R3:W-:Y:S01]  /*8e00*/  @P4 STG.E.U16 desc[UR20][R2.64], R12 ;  /* 0x0000000c02004986 */ /* 0x0007e2000c101514 */
[----:B------:R-:W-:Y:S01]  /*8e10*/  PRMT R16, R177, 0x7632, R16 ;  /* 0x00007632b1107816 */ /* 0x000fe20000000010 */
[----:B------:R-:W0:Y:S01]  /*8e20*/  LDCU UR22, c[0x0][0x398] ;  /* 0x00007300ff1677ac */ /* 0x000e220008000800 */
[----:B-1----:R-:W-:Y:S01]  /*8e30*/  IMAD.WIDE R6, R13, 0x2, R76 ;  /* 0x000000020d067825 */ /* 0x002fe200078e024c */
[----:B------:R1:W-:Y:S01]  /*8e40*/  @P5 STG.E.U16 desc[UR20][R4.64], R174 ;  /* 0x000000ae04005986 */ /* 0x0003e2000c101514 */
[----:B------:R-:W-:Y:S01]  /*8e50*/  ISETP.LT.AND P5, PT, R198, UR30, !P1 ;  /* 0x0000001ec6007c0c */ /* 0x000fe2000cfa1270 */
[----:B------:R-:W0:Y:S01]  /*8e60*/  LDCU UR30, c[0x0][0x398] ;  /* 0x00007300ff1e77ac */ /* 0x000e220008000800 */
        /* <DEDUP_REMOVED lines=8> */
[----:B-1----:R-:W-:-:S02]  /*8ef0*/  IMAD.WIDE R4, R13, 0x2, R132 ;  /* 0x000000020d047825 */ /* 0x002fc400078e0284 */
[----:B------:R1:W-:Y:S01]  /*8f00*/  @P5 STG.E.U16 desc[UR20][R2.64], R46 ;  /* 0x0000002e02005986 */ /* 0x0003e2000c101514 */
[----:B------:R-:W-:Y:S01]  /*8f10*/  F2FP.BF16.F32.PACK_AB R50, R50, R114 ;  /* 0x000000723232723e */ /* 0x000fe200000010ff */
[----:B--2---:R-:W-:Y:S01]  /*8f20*/  IMAD.WIDE R6, R15, 0x2, R10 ;  /* 0x000000020f067825 */ /* 0x004fe200078e020a */
[----:B------:R-:W-:Y:S01]  /*8f30*/  PRMT R14, R48, 0x7632, R14 ;  /* 0x00007632300e7816 */ /* 0x000fe2000000000e */
[----:B------:R2:W-:Y:S01]  /*8f40*/  @P4 STG.E.U16 desc[UR20][R4.64], R12 ;  /* 0x0000000c04004986 */ /* 0x0005e2000c101514 */
[----:B------:R-:W-:Y:S01]  /*8f50*/  ISETP.LT.AND P4, PT, R199, UR26, !P0 ;  /* 0x0000001ac7007c0c */ /* 0x000fe2000c781270 */
[----:B------:R-:W-:Y:S01]  /*8f60*/  VIADD R0, R196, 0x2d ;  /* 0x0000002dc4007836 */ /* 0x000fe20000000000 */
[----:B------:R-:W-:Y:S01]  /*8f70*/  ISETP.LT.AND P5, PT, R198, UR40, !P0 ;  /* 0x00000028c6007c0c */ /* 0x000fe2000c7a1270 */
[----:B------:R0:W-:Y:S01]  /*8f80*/  @P6 STG.E.U16 desc[UR20][R6.64], R175 ;  /* 0x000000af06006986 */ /* 0x0001e2000c101514 */
[----:B------:R-:W-:Y:S01]  /*8f90*/  ISETP.LT.AND P6, PT, R197, UR28, !P0 ;  /* 0x0000001cc5007c0c */ /* 0x000fe2000c7c1270 */
[----:B------:R-:W3:Y:S01]  /*8fa0*/  LDCU UR33, c[0x0][0x398] ;  /* 0x00007300ff2177ac */ /* 0x000ee20008000800 */
[----:B------:R-:W-:Y:S01]  /*8fb0*/  PRMT R13, R175, 0x7632, R13 ;  /* 0x00007632af0d7816 */ /* 0x000fe2000000000d */
[C---:B-1----:R-:W-:Y:S01]  /*8fc0*/  IMAD.WIDE R2, R15.reuse, 0x2, R76 ;  /* 0x000000020f027825 */ /* 0x042fe200078e024c */
[----:B------:R-:W-:Y:S01]  /*8fd0*/  ISETP.GE.AND P3, PT, R0, UR12, PT ;  /* 0x0000000c00007c0c */ /* 0x000fe2000bf66270 */
[----:B------:R-:W1:Y:S02]  /*8fe0*/  LDCU UR12, c[0x0][0x398] ;  /* 0x00007300ff0c77ac */ /* 0x000e640008000800 */
[----:B--2---:R-:W-:Y:S01]  /*8ff0*/  IMAD.WIDE R4, R15, 0x2, R8 ;  /* 0x000000020f047825 */ /* 0x004fe200078e0208 */
[----:B------:R-:W-:Y:S01]  /*9000*/  PRMT R12, R47, 0x7632, R12 ;  /* 0x000076322f0c7816 */ /* 0x000fe2000000000c */
[----:B------:R-:W2:Y:S02]  /*9010*/  LDCU UR26, c[0x0][0x398] ;  /* 0x00007300ff1a77ac */ /* 0x000ea40008000800 */
[----:B0-----:R-:W-:Y:S01]  /*9020*/  IMAD.WIDE R6, R15, 0x2, R132 ;  /* 0x000000020f067825 */ /* 0x001fe200078e0284 */
[----:B------:R0:W-:Y:S01]  /*9030*/  @P4 STG.E.U16 desc[UR20][R2.64], R13 ;  /* 0x0000000d02004986 */ /* 0x0001e2000c101514 */
[----:B------:R-:W-:Y:S01]  /*9040*/  F2FP.BF16.F32.PACK_AB R179, R179, R220 ;  /* 0x000000dcb3b3723e */ /* 0x000fe200000010ff */
[----:B------:R-:W1:Y:S01]  /*9050*/  LDCU UR28, c[0x0][0x398] ;  /* 0x00007300ff1c77ac */ /* 0x000e620008000800 */
[----:B------:R-:W-:Y:S01]  /*9060*/  VIADD R0, R196, 0x2e ;  /* 0x0000002ec4007836 */ /* 0x000fe20000000000 */
[----:B------:R2:W-:Y:S01]  /*9070*/  @P5 STG.E.U16 desc[UR20][R4.64], R47 ;  /* 0x0000002f04005986 */ /* 0x0005e2000c101514 */
[----:B------:R-:W-:Y:S01]  /*9080*/  ISETP.LT.AND P5, PT, R199, UR42, !P2 ;  /* 0x0000002ac7007c0c */ /* 0x000fe2000d7a1270 */
[----:B------:R-:W1:Y:S02]  /*9090*/  LDCU UR35, c[0x0][0x398] ;  /* 0x00007300ff2377ac */ /* 0x000e640008000800 */
[----:B------:R3:W-:Y:S01]  /*90a0*/  @P6 STG.E.U16 desc[UR20][R6.64], R12 ;  /* 0x0000000c06006986 */ /* 0x0007e2000c101514 */
[----:B------:R-:W-:Y:S01]  /*90b0*/  ISETP.LT.AND P6, PT, R200, UR10, !P2 ;  /* 0x0000000ac8007c0c */ /* 0x000fe2000d7c1270 */
[----:B------:R-:W-:Y:S01]  /*90c0*/  VIADD R15, R15, UR32 ;  /* 0x000000200f0f7c36 */ /* 0x000fe20008000000 */
[----:B------:R-:W-:Y:S01]  /*90d0*/  ISETP.GE.AND P1, PT, R0, UR38, PT ;  /* 0x0000002600007c0c */ /* 0x000fe2000bf26270 */
[----:B------:R-:W-:Y:S01]  /*90e0*/  VIADD R0, R196, 0x2f ;  /* 0x0000002fc4007836 */ /* 0x000fe20000000000 */
[----:B------:R-:W-:Y:S01]  /*90f0*/  ISETP.LT.AND P4, PT, R198, UR50, !P2 ;  /* 0x00000032c6007c0c */ /* 0x000fe2000d781270 */
[----:B0-----:R-:W-:Y:S01]  /*9100*/  IMAD.WIDE R2, R15, 0x2, R10 ;  /* 0x000000020f027825 */ /* 0x001fe200078e020a */
[----:B------:R-:W-:Y:S01]  /*9110*/  F2FP.BF16.F32.PACK_AB R51, R51, R115 ;  /* 0x000000733333723e */ /* 0x000fe200000010ff */
[----:B------:R-:W0:Y:S01]  /*9120*/  LDCU UR10, c[0x0][0x398] ;  /* 0x00007300ff0a77ac */ /* 0x000e220008000800 */
[----:B------:R-:W-:Y:S01]  /*9130*/  ISETP.GE.AND P0, PT, R0, UR54, PT ;  /* 0x0000003600007c0c */ /* 0x000fe2000bf06270 */
[C---:B--2---:R-:W-:Y:S01]  /*9140*/  IMAD.WIDE R4, R15.reuse, 0x2, R76 ;  /* 0x000000020f047825 */ /* 0x044fe200078e024c */
[----:B------:R-:W-:Y:S01]  /*9150*/  PRMT R0, R176, 0x7632, R0 ;  /* 0x00007632b0007816 */ /* 0x000fe20000000000 */
[----:B------:R-:W2:Y:S02]  /*9160*/  LDCU UR36, c[0x0][0x398] ;  /* 0x00007300ff2477ac */ /* 0x000ea40008000800 */
[----:B---3--:R-:W-:Y:S01]  /*9170*/  IMAD.WIDE R6, R15, 0x2, R8 ;  /* 0x000000020f067825 */ /* 0x008fe200078e0208 */
[----:B------:R3:W-:Y:S01]  /*9180*/  @P6 STG.E.U16 desc[UR20][R2.64], R176 ;  /* 0x000000b002006986 */ /* 0x0007e2000c101514 */
[----:B------:R-:W-:Y:S01]  /*9190*/  ISETP.LT.AND P2, PT, R197, UR4, !P2 ;  /* 0x00000004c5007c0c */ /* 0x000fe2000d741270 */
[----:B------:R-:W0:Y:S02]  /*91a0*/  LDCU UR4, c[0x0][0x39c] ;  /* 0x00007380ff0477ac */ /* 0x000e240008000800 */
[----:B------:R1:W-:Y:S01]  /*91b0*/  @P5 STG.E.U16 desc[UR20][R4.64], R0 ;  /* 0x0000000004005986 */ /* 0x0003e2000c101514 */
[----:B------:R-:W-:Y:S01]  /*91c0*/  ISETP.LT.AND P5, PT, R199, UR41, !P3 ;  /* 0x00000029c7007c0c */ /* 0x000fe2000dfa1270 */
[C---:B------:R-:W-:Y:S01]  /*91d0*/  IMAD.WIDE R12, R15.reuse, 0x2, R132 ;  /* 0x000000020f0c7825 */ /* 0x040fe200078e0284 */
[----:B------:R-:W-:Y:S01]  /*91e0*/  F2FP.BF16.F32.PACK_AB R180, R180, R219 ;  /* 0x000000dbb4b4723e */ /* 0x000fe200000010ff */
[----:B------:R0:W-:Y:S01]  /*91f0*/  @P4 STG.E.U16 desc[UR20][R6.64], R48 ;  /* 0x0000003006004986 */ /* 0x0001e2000c101514 */
[----:B------:R-:W-:Y:S01]  /*9200*/  ISETP.LT.AND P4, PT, R200, UR39, !P3 ;  /* 0x00000027c8007c0c */ /* 0x000fe2000df81270 */
[----:B------:R-:W-:Y:S01]  /*9210*/  VIADD R15, R15, UR32 ;  /* 0x000000200f0f7c36 */ /* 0x000fe20008000000 */
[----:B------:R-:W-:Y:S01]  /*9220*/  ISETP.LT.AND P6, PT, R198, UR53, !P3 ;  /* 0x00000035c6007c0c */ /* 0x000fe2000dfc1270 */
[----:B------:R-:W2:Y:S02]  /*9230*/  LDCU UR38, c[0x0][0x398] ;  /* 0x00007300ff2677ac */ /* 0x000ea40008000800 */
[C---:B---3--:R-:W-:Y:S01]  /*9240*/  IMAD.WIDE R2, R15.reuse, 0x2, R10 ;  /* 0x000000020f027825 */ /* 0x048fe200078e020a */
[----:B------:R3:W-:Y:S03]  /*9250*/  @P2 STG.E.U16 desc[UR20][R12.64], R14 ;  /* 0x0000000e0c002986 */ /* 0x0007e6000c101514 */
[----:B-1----:R-:W-:-:S04]  /*9260*/  IMAD.WIDE R4, R15, 0x2, R76 ;  /* 0x000000020f047825 */ /* 0x002fc800078e024c */
[----:B0-----:R-:W-:Y:S01]  /*9270*/  IMAD.WIDE R6, R15, 0x2, R8 ;  /* 0x000000020f067825 */ /* 0x001fe200078e0208 */
[----:B------:R0:W-:Y:S01]  /*9280*/  @P4 STG.E.U16 desc[UR20][R2.64], R177 ;  /* 0x000000b102004986 */ /* 0x0001e2000c101514 */
[----:B-----5:R-:W-:Y:S01]  /*9290*/  ISETP.LT.AND P4, PT, R197, UR9, !P3 ;  /* 0x00000009c5007c0c */ /* 0x020fe2000df81270 */
[----:B------:R-:W1:Y:S02]  /*92a0*/  LDCU UR9, c[0x0][0x398] ;  /* 0x00007300ff0977ac */ /* 0x000e640008000800 */
[----:B------:R5:W-:Y:S01]  /*92b0*/  @P5 STG.E.U16 desc[UR20][R4.64], R16 ;  /* 0x0000001004005986 */ /* 0x000be2000c101514 */
[----:B------:R-:W-:Y:S01]  /*92c0*/  ISETP.LT.AND P5, PT, R200, UR14, !P1 ;  /* 0x0000000ec8007c0c */ /* 0x000fe2000cfa1270 */
[----:B---3--:R-:W-:Y:S01]  /*92d0*/  VIADD R13, R15, UR32 ;  /* 0x000000200f0d7c36 */ /* 0x008fe20008000000 */
        /* <DEDUP_REMOVED lines=8> */
[C---:B-----5:R-:W-:Y:S01]  /*9360*/  IMAD.WIDE R4, R13.reuse, 0x2, R10 ;  /* 0x000000020d047825 */ /* 0x060fe200078e020a */
[----:B------:R5:W-:Y:S03]  /*9370*/  @P4 STG.E.U16 desc[UR20][R2.64], R12 ;  /* 0x0000000c02004986 */ /* 0x000be6000c101514 */
[----:B---3--:R-:W-:Y:S01]  /*9380*/  IMAD.WIDE R6, R13, 0x2, R76 ;  /* 0x000000020d067825 */ /* 0x008fe200078e024c */
[----:B------:R3:W-:Y:S01]  /*9390*/  @P5 STG.E.U16 desc[UR20][R4.64], R178 ;  /* 0x000000b204005986 */ /* 0x0007e2000c101514 */
[----:B------:R-:W-:-:S02]  /*93a0*/  ISETP.LT.AND P5, PT, R198, UR51, !P1 ;  /* 0x00000033c6007c0c */ /* 0x000fc4000cfa1270 */
[----:B----4-:R-:W-:Y:S01]  /*93b0*/  ISETP.LT.AND P4, PT, R197, UR45, !P1 ;  /* 0x0000002dc5007c0c */ /* 0x010fe2000cf81270 */
[----:B------:R4:W-:Y:S01]  /*93c0*/  @P6 STG.E.U16 desc[UR20][R6.64], R14 ;  /* 0x0000000e06006986 */ /* 0x0009e2000c101514 */
[----:B------:R-:W-:Y:S01]  /*93d0*/  ISETP.LT.AND P6, PT, R200, UR52, !P0 ;  /* 0x00000034c8007c0c */ /* 0x000fe2000c7c1270 */
[C---:B------:R-:W-:Y:S02]  /*93e0*/  VIADD R15, R13.reuse, UR32 ;  /* 0x000000200d0f7c36 */ /* 0x040fe40008000000 */
[----:B-----5:R-:W-:Y:S01]  /*93f0*/  IMAD.WIDE R2, R13, 0x2, R8 ;  /* 0x000000020d027825 */ /* 0x020fe200078e0208 */
[----:B------:R-:W-:-:S03]  /*9400*/  PRMT R12, R50, 0x7632, R12 ;  /* 0x00007632320c7816 */ /* 0x000fc6000000000c */
[----:B---3--:R-:W-:Y:S02]  /*9410*/  IMAD.WIDE R4, R13, 0x2, R132 ;  /* 0x000000020d047825 */ /* 0x008fe400078e0284 */
[----:B------:R3:W-:Y:S02]  /*9420*/  @P5 STG.E.U16 desc[UR20][R2.64], R50 ;  /* 0x0000003202005986 */ /* 0x0007e4000c101514 */
[----:B----4-:R-:W-:Y:S02]  /*9430*/  IMAD.WIDE R6, R15, 0x2, R10 ;  /* 0x000000020f067825 */ /* 0x010fe400078e020a */
[----:B------:R4:W-:Y:S01]  /*9440*/  @P4 STG.E.U16 desc[UR20][R4.64], R12 ;  /* 0x0000000c04004986 */ /* 0x0009e2000c101514 */
[----:B------:R-:W-:Y:S01]  /*9450*/  ISETP.LT.AND P4, PT, R199, UR7, !P0 ;  /* 0x00000007c7007c0c */ /* 0x000fe2000c781270 */
[----:B------:R-:W5:Y:S01]  /*9460*/  LDCU UR7, c[0x0][0x398] ;  /* 0x00007300ff0777ac */ /* 0x000f620008000800 */
[----:B------:R-:W-:Y:S01]  /*9470*/  ISETP.LT.AND P5, PT, R198, UR44, !P0 ;  /* 0x0000002cc6007c0c */ /* 0x000fe2000c7a1270 */
[----:B------:R0:W-:Y:S01]  /*9480*/  @P6 STG.E.U16 desc[UR20][R6.64], R179 ;  /* 0x000000b306006986 */ /* 0x0001e2000c101514 */
[----:B------:R-:W-:-:S02]  /*9490*/  ISETP.LT.AND P6, PT, R197, UR55, !P0 ;  /* 0x00000037c5007c0c */ /* 0x000fc4000c7c1270 */
[----:B------:R-:W-:Y:S01]  /*94a0*/  ISETP.GE.AND P2, PT, R0, UR18, PT ;  /* 0x0000001200007c0c */ /* 0x000fe2000bf46270 */
[----:B------:R-:W-:Y:S01]  /*94b0*/  VIADD R0, R196, 0x31 ;  /* 0x00000031c4007836 */ /* 0x000fe20000000000 */
[----:B------:R-:W-:Y:S01]  /*94c0*/  PRMT R13, R179, 0x7632, R13 ;  /* 0x00007632b30d7816 */ /* 0x000fe2000000000d */
[----:B---3--:R-:W-:Y:S01]  /*94d0*/  IMAD.WIDE R2, R15, 0x2, R76 ;  /* 0x000000020f027825 */ /* 0x008fe200078e024c */
[----:B------:R-:W-:Y:S01]  /*94e0*/  F2FP.BF16.F32.PACK_AB R181, R181, R218 ;  /* 0x000000dab5b5723e */ /* 0x000fe200000010ff */
[----:B------:R-:W3:Y:S01]  /*94f0*/  LDCU UR18, c[0x0][0x398] ;  /* 0x00007300ff1277ac */ /* 0x000ee20008000800 */
[----:B----4-:R-:W-:Y:S01]  /*9500*/  PRMT R12, R51, 0x7632, R12 ;  /* 0x00007632330c7816 */ /* 0x010fe2000000000c */
[----:B------:R-:W-:Y:S01]  /*9510*/  IMAD.WIDE R4, R15, 0x2, R8 ;  /* 0x000000020f047825 */ /* 0x000fe200078e0208 */
[----:B------:R-:W-:-:S03]  /*9520*/  ISETP.GE.AND P3, PT, R0, UR16, PT ;  /* 0x0000001000007c0c */ /* 0x000fc6000bf66270 */
[----:B0-----:R-:W-:Y:S01]  /*9530*/  IMAD.WIDE R6, R15, 0x2, R132 ;  /* 0x000000020f067825 */ /* 0x001fe200078e0284 */
[----:B------:R0:W-:Y:S01]  /*9540*/  @P4 STG.E.U16 desc[UR20][R2.64], R13 ;  /* 0x0000000d02004986 */ /* 0x0001e2000c101514 */
[----:B------:R-:W-:Y:S01]  /*9550*/  PRMT R14, R52, 0x7632, R14 ;  /* 0x00007632340e7816 */ /* 0x000fe2000000000e */
        /* <DEDUP_REMOVED lines=10> */
[----:B0-----:R-:W-:Y:S01]  /*9600*/  IMAD.WIDE R2, R15, 0x2, R10 ;  /* 0x000000020f027825 */ /* 0x001fe200078e020a */
[----:B------:R-:W-:Y:S01]  /*9610*/  PRMT R16, R181, 0x7632, R16 ;  /* 0x00007632b5107816 */ /* 0x000fe20000000010 */
[----:B------:R-:W0:Y:S01]  /*9620*/  LDCU UR6, c[0x0][0x39c] ;  /* 0x00007380ff0677ac */ /* 0x000e220008000800 */
[----:B------:R-:W-:Y:S01]  /*9630*/  ISETP.GE.AND P0, PT, R0, UR4, PT ;  /* 0x0000000400007c0c */ /* 0x000fe2000bf06270 */
[C---:B-1----:R-:W-:Y:S01]  /*9640*/  IMAD.WIDE R4, R15.reuse, 0x2, R76 ;  /* 0x000000020f047825 */ /* 0x042fe200078e024c */
        /* <DEDUP_REMOVED lines=15> */
[C---:B--2---:R-:W-:Y:S01]  /*9740*/  IMAD.WIDE R2, R15.reuse, 0x2, R10 ;  /* 0x000000020f027825 */ /* 0x044fe200078e020a */
[----:B------:R2:W-:Y:S01]  /*9750*/  @P2 STG.E.U16 desc[UR20][R12.64], R14 ;  /* 0x0000000e0c002986 */ /* 0x0005e2000c101514 */
[----:B------:R-:W-:Y:S01]  /*9760*/  F2FP.BF16.F32.PACK_AB R182, R182, R217 ;  /* 0x000000d9b6b6723e */ /* 0x000fe200000010ff */
[----:B------:R-:W3:Y:S01]  /*9770*/  LDCU UR12, c[0x0][0x398] ;  /* 0x00007300ff0c77ac */ /* 0x000ee20008000800 */
[----:B-1----:R-:W-:Y:S01]  /*9780*/  IMAD.WIDE R4, R15, 0x2, R76 ;  /* 0x000000020f047825 */ /* 0x002fe200078e024c */
[----:B------:R-:W-:-:S02]  /*9790*/  F2FP.BF16.F32.PACK_AB R54, R54, R118 ;  /* 0x000000763636723e */ /* 0x000fc400000010ff */
[----:B------:R-:W-:Y:S01]  /*97a0*/  F2FP.BF16.F32.PACK_AB R183, R183, R216 ;  /* 0x000000d8b7b7723e */ /* 0x000fe200000010ff */
[----:B0-----:R-:W-:Y:S01]  /*97b0*/  IMAD.WIDE R6, R15, 0x2, R8 ;  /* 0x000000020f067825 */ /* 0x001fe200078e0208 */
[----:B------:R0:W-:Y:S01]  /*97c0*/  @P4 STG.E.U16 desc[UR20][R2.64], R181 ;  /* 0x000000b502004986 */ /* 0x0001e2000c101514 */
[----:B------:R-:W-:Y:S01]  /*97d0*/  ISETP.LT.AND P4, PT, R197, UR33, !P3 ;  /* 0x00000021c5007c0c */ /* 0x000fe2000df81270 */
[----:B------:R-:W1:Y:S02]  /*97e0*/  LDCU UR22, c[0x0][0x398] ;  /* 0x00007300ff1677ac */ /* 0x000e640008000800 */
[----:B------:R3:W-:Y:S01]  /*97f0*/  @P5 STG.E.U16 desc[UR20][R4.64], R16 ;  /* 0x0000001004005986 */ /* 0x0007e2000c101514 */
[----:B------:R-:W-:Y:S01]  /*9800*/  ISETP.LT.AND P5, PT, R200, UR26, !P1 ;  /* 0x0000001ac8007c0c */ /* 0x000fe2000cfa1270 */
[----:B--2---:R-:W-:Y:S01]  /*9810*/  VIADD R13, R15, UR32 ;  /* 0x000000200f0d7c36 */ /* 0x004fe20008000000 */
        /* <DEDUP_REMOVED lines=8> */
[C---:B---3--:R-:W-:Y:S01]  /*98a0*/  IMAD.WIDE R4, R13.reuse, 0x2, R10 ;  /* 0x000000020d047825 */ /* 0x048fe200078e020a */
[----:B------:R3:W-:Y:S03]  /*98b0*/  @P4 STG.E.U16 desc[UR20][R2.64], R12 ;  /* 0x0000000c02004986 */ /* 0x0007e6000c101514 */
[----:B--2---:R-:W-:Y:S01]  /*98c0*/  IMAD.WIDE R6, R13, 0x2, R76 ;  /* 0x000000020d067825 */ /* 0x004fe200078e024c */
        /* <DEDUP_REMOVED lines=11> */
[----:B--2---:R-:W-:-:S02]  /*9980*/  IMAD.WIDE R4, R13, 0x2, R132 ;  /* 0x000000020d047825 */ /* 0x004fc400078e0284 */
[----:B------:R2:W-:Y:S01]  /*9990*/  @P5 STG.E.U16 desc[UR20][R2.64], R54 ;  /* 0x0000003602005986 */ /* 0x0005e2000c101514 */
[----:B------:R-:W-:Y:S01]  /*99a0*/  F2FP.BF16.F32.PACK_AB R184, R184, R215 ;  /* 0x000000d7b8b8723e */ /* 0x000fe200000010ff */
[----:B-1----:R-:W-:Y:S01]  /*99b0*/  IMAD.WIDE R6, R15, 0x2, R10 ;  /* 0x000000020f067825 */ /* 0x002fe200078e020a */
[----:B------:R-:W-:Y:S01]  /*99c0*/  F2FP.BF16.F32.PACK_AB R56, R56, R120 ;  /* 0x000000783838723e */ /* 0x000fe200000010ff */
[----:B------:R1:W-:Y:S01]  /*99d0*/  @P4 STG.E.U16 desc[UR20][R4.64], R12 ;  /* 0x0000000c04004986 */ /* 0x0003e2000c101514 */
[----:B------:R-:W-:Y:S01]  /*99e0*/  ISETP.LT.AND P4, PT, R199, UR9, !P0 ;  /* 0x00000009c7007c0c */ /* 0x000fe2000c781270 */
[----:B------:R-:W-:Y:S01]  /*99f0*/  VIADD R0, R196, 0x35 ;  /* 0x00000035c4007836 */ /* 0x000fe20000000000 */
[----:B------:R-:W-:Y:S01]  /*9a00*/  ISETP.LT.AND P5, PT, R198, UR14, !P0 ;  /* 0x0000000ec6007c0c */ /* 0x000fe2000c7a1270 */
[----:B------:R0:W-:Y:S01]  /*9a10*/  @P6 STG.E.U16 desc[UR20][R6.64], R183 ;  /* 0x000000b706006986 */ /* 0x0001e2000c101514 */
[----:B----4-:R-:W-:Y:S01]  /*9a20*/  ISETP.LT.AND P6, PT, R197, UR16, !P0 ;  /* 0x00000010c5007c0c */ /* 0x010fe2000c7c1270 */
[----:B------:R-:W4:Y:S01]  /*9a30*/  LDCU UR9, c[0x0][0x398] ;  /* 0x00007300ff0977ac */ /* 0x000f220008000800 */
[----:B------:R-:W-:Y:S01]  /*9a40*/  PRMT R13, R183, 0x7632, R13 ;  /* 0x00007632b70d7816 */ /* 0x000fe2000000000d */
[C---:B--2---:R-:W-:Y:S01]  /*9a50*/  IMAD.WIDE R2, R15.reuse, 0x2, R76 ;  /* 0x000000020f027825 */ /* 0x044fe200078e024c */
[----:B------:R-:W-:Y:S01]  /*9a60*/  ISETP.GE.AND P3, PT, R0, UR11, PT ;  /* 0x0000000b00007c0c */ /* 0x000fe2000bf66270 */
[----:B------:R-:W2:Y:S02]  /*9a70*/  LDCU UR11, c[0x0][0x398] ;  /* 0x00007300ff0b77ac */ /* 0x000ea40008000800 */
[----:B-1----:R-:W-:Y:S01]  /*9a80*/  IMAD.WIDE R4, R15, 0x2, R8 ;  /* 0x000000020f047825 */ /* 0x002fe200078e0208 */
[----:B------:R-:W-:Y:S01]  /*9a90*/  PRMT R12, R55, 0x7632, R12 ;  /* 0x00007632370c7816 */ /* 0x000fe2000000000c */
[----:B------:R-:W1:Y:S02]  /*9aa0*/  LDCU UR14, c[0x0][0x398] ;  /* 0x00007300ff0e77ac */ /* 0x000e640008000800 */
[----:B0-----:R-:W-:Y:S01]  /*9ab0*/  IMAD.WIDE R6, R15, 0x2, R132 ;  /* 0x000000020f067825 */ /* 0x001fe200078e0284 */
[----:B------:R0:W-:Y:S01]  /*9ac0*/  @P4 STG.E.U16 desc[UR20][R2.64], R13 ;  /* 0x0000000d02004986 */ /* 0x0001e2000c101514 */
[----:B------:R-:W-:Y:S01]  /*9ad0*/  F2FP.BF16.F32.PACK_AB R185, R185, R214 ;  /* 0x000000d6b9b9723e */ /* 0x000fe200000010ff */
[----:B------:R-:W1:Y:S01]  /*9ae0*/  LDCU UR16, c[0x0][0x398] ;  /* 0x00007300ff1077ac */ /* 0x000e620008000800 */
[----:B------:R-:W-:Y:S01]  /*9af0*/  VIADD R0, R196, 0x36 ;  /* 0x00000036c4007836 */ /* 0x000fe20000000000 */
[----:B------:R2:W-:Y:S01]  /*9b00*/  @P5 STG.E.U16 desc[UR20][R4.64], R55 ;  /* 0x0000003704005986 */ /* 0x0005e2000c101514 */
[----:B-----5:R-:W-:Y:S01]  /*9b10*/  ISETP.LT.AND P5, PT, R199, UR7, !P2 ;  /* 0x00000007c7007c0c */ /* 0x020fe2000d7a1270 */
[----:B------:R-:W-:Y:S01]  /*9b20*/  VIADD R15, R15, UR32 ;  /* 0x000000200f0f7c36 */ /* 0x000fe20008000000 */
[----:B------:R-:W-:Y:S01]  /*9b30*/  ISETP.LT.AND P4, PT, R198, UR4, !P2 ;  /* 0x00000004c6007c0c */ /* 0x000fe2000d781270 */
[----:B------:R5:W-:Y:S01]  /*9b40*/  @P6 STG.E.U16 desc[UR20][R6.64], R12 ;  /* 0x0000000c06006986 */ /* 0x000be2000c101514 */
[----:B------:R-:W-:Y:S01]  /*9b50*/  ISETP.LT.AND P6, PT, R200, UR36, !P2 ;  /* 0x00000024c8007c0c */ /* 0x000fe2000d7c1270 */
[----:B------:R-:W1:Y:S01]  /*9b60*/  LDCU UR4, c[0x0][0x398] ;  /* 0x00007300ff0477ac */ /* 0x000e620008000800 */
[----:B------:R-:W-:Y:S01]  /*9b70*/  ISETP.GE.AND P1, PT, R0, UR15, PT ;  /* 0x0000000f00007c0c */ /* 0x000fe2000bf26270 */
[----:B------:R-:W-:-:S02]  /*9b80*/  VIADD R0, R196, 0x37 ;  /* 0x00000037c4007836 */ /* 0x000fc40000000000 */
[C---:B0-----:R-:W-:Y:S01]  /*9b90*/  IMAD.WIDE R2, R15.reuse, 0x2, R10 ;  /* 0x000000020f027825 */ /* 0x041fe200078e020a */
[----:B------:R-:W-:Y:S01]  /*9ba0*/  PRMT R14, R56, 0x7632, R14 ;  /* 0x00007632380e7816 */ /* 0x000fe2000000000e */
[----:B------:R-:W0:Y:S01]  /*9bb0*/  LDCU UR15, c[0x0][0x398] ;  /* 0x00007300ff0f77ac */ /* 0x000e220008000800 */
[----:B------:R-:W-:Y:S01]  /*9bc0*/  ISETP.GE.AND P0, PT, R0, UR13, PT ;  /* 0x0000000d00007c0c */ /* 0x000fe2000bf06270 */
[C---:B--2---:R-:W-:Y:S01]  /*9bd0*/  IMAD.WIDE R4, R15.reuse, 0x2, R76 ;  /* 0x000000020f047825 */ /* 0x044fe200078e024c */
[----:B------:R-:W-:Y:S01]  /*9be0*/  PRMT R0, R184, 0x7632, R0 ;  /* 0x00007632b8007816 */ /* 0x000fe20000000000 */
[----:B------:R-:W2:Y:S02]  /*9bf0*/  LDCU UR13, c[0x0][0x398] ;  /* 0x00007300ff0d77ac */ /* 0x000ea40008000800 */
[----:B-----5:R-:W-:Y:S01]  /*9c00*/  IMAD.WIDE R6, R15, 0x2, R8 ;  /* 0x000000020f067825 */ /* 0x020fe200078e0208 */
[----:B------:R5:W-:Y:S01]  /*9c10*/  @P6 STG.E.U16 desc[UR20][R2.64], R184 ;  /* 0x000000b802006986 */ /* 0x000be2000c101514 */
[----:B------:R-:W-:Y:S01]  /*9c20*/  ISETP.LT.AND P2, PT, R197, UR38, !P2 ;  /* 0x00000026c5007c0c */ /* 0x000fe2000d741270 */
[----:B------:R-:W0:Y:S02]  /*9c30*/  LDCU UR7, c[0x0][0x398] ;  /* 0x00007300ff0777ac */ /* 0x000e240008000800 */
[----:B------:R0:W-:Y:S01]  /*9c40*/  @P5 STG.E.U16 desc[UR20][R4.64], R0 ;  /* 0x0000000004005986 */ /* 0x0001e2000c101514 */
[----:B------:R-:W-:Y:S01]  /*9c50*/  ISETP.LT.AND P5, PT, R199, UR34, !P3 ;  /* 0x00000022c7007c0c */ /* 0x000fe2000dfa1270 */
[----:B------:R-:W1:Y:S02]  /*9c60*/  LDCU UR18, c[0x0][0x398] ;  /* 0x00007300ff1277ac */ /* 0x000e640008000800 */
[----:B------:R0:W-:Y:S01]  /*9c70*/  @P4 STG.E.U16 desc[UR20][R6.64], R56 ;  /* 0x0000003806004986 */ /* 0x0001e2000c101514 */
[----:B------:R-:W-:Y:S01]  /*9c80*/  ISETP.LT.AND P4, PT, R200, UR24, !P3 ;  /* 0x00000018c8007c0c */ /* 0x000fe2000df81270 */
[C---:B------:R-:W-:Y:S01]  /*9c90*/  IMAD.WIDE R12, R15.reuse, 0x2, R132 ;  /* 0x000000020f0c7825 */ /* 0x040fe200078e0284 */
[----:B---3--:R-:W-:Y:S01]  /*9ca0*/  ISETP.LT.AND P6, PT, R198, UR6, !P3 ;  /* 0x00000006c6007c0c */ /* 0x008fe2000dfc1270 */
[----:B------:R-:W3:Y:S02]  /*9cb0*/  LDCU UR6, c[0x0][0x398] ;  /* 0x00007300ff0677ac */ /* 0x000ee40008000800 */
[----:B------:R-:W-:Y:S01]  /*9cc0*/  VIADD R15, R15, UR32 ;  /* 0x000000200f0f7c36 */ /* 0x000fe20008000000 */
[----:B------:R-:W-:-:S03]  /*9cd0*/  PRMT R16, R185, 0x7632, R16 ;  /* 0x00007632b9107816 */ /* 0x000fc60000000010 */
[----:B-----5:R-:W-:Y:S01]  /*9ce0*/  IMAD.WIDE R2, R15, 0x2, R10 ;  /* 0x000000020f027825 */ /* 0x020fe200078e020a */
[----:B------:R-:W-:-:S03]  /*9cf0*/  F2FP.BF16.F32.PACK_AB R57, R57, R121 ;  /* 0x000000793939723e */ /* 0x000fc600000010ff */
[C---:B0-----:R-:W-:Y:S01]  /*9d00*/  IMAD.WIDE R4, R15.reuse, 0x2, R76 ;  /* 0x000000020f047825 */ /* 0x041fe200078e024c */
[----:B------:R0:W-:Y:S03]  /*9d10*/  @P2 STG.E.U16 desc[UR20][R12.64], R14 ;  /* 0x0000000e0c002986 */ /* 0x0001e6000c101514 */
[----:B------:R-:W-:Y:S01]  /*9d20*/  IMAD.WIDE R6, R15, 0x2, R8 ;  /* 0x000000020f067825 */ /* 0x000fe200078e0208 */
[----:B------:R5:W-:Y:S01]  /*9d30*/  @P4 STG.E.U16 desc[UR20][R2.64], R185 ;  /* 0x000000b902004986 */ /* 0x000be2000c101514 */
[----:B------:R-:W-:Y:S01]  /*9d40*/  ISETP.LT.AND P4, PT, R197, UR12, !P3 ;  /* 0x0000000cc5007c0c */ /* 0x000fe2000df81270 */
[----:B------:R-:W1:Y:S02]  /*9d50*/  LDCU UR12, c[0x0][0x398] ;  /* 0x00007300ff0c77ac */ /* 0x000e640008000800 */
[----:B------:R2:W-:Y:S01]  /*9d60*/  @P5 STG.E.U16 desc[UR20][R4.64], R16 ;  /* 0x0000001004005986 */ /* 0x0005e2000c101514 */
[----:B------:R-:W-:-:S03]  /*9d70*/  ISETP.LT.AND P5, PT, R200, UR22, !P1 ;  /* 0x00000016c8007c0c */ /* 0x000fc6000cfa1270 */
[----:B------:R1:W-:Y:S01]  /*9d80*/  @P6 STG.E.U16 desc[UR20][R6.64], R57 ;  /* 0x0000003906006986 */ /* 0x0003e2000c101514 */
[----:B------:R-:W-:Y:S01]  /*9d90*/  ISETP.LT.AND P6, PT, R199, UR11, !P1 ;  /* 0x0000000bc7007c0c */ /* 0x000fe2000cfc1270 */
[C---:B0-----:R-:W-:Y:S01]  /*9da0*/  VIADD R13, R15.reuse, UR32 ;  /* 0x000000200f0d7c36 */ /* 0x041fe20008000000 */
[----:B------:R-:W-:Y:S01]  /*9db0*/  F2FP.BF16.F32.PACK_AB R186, R186, R213 ;  /* 0x000000d5baba723e */ /* 0x000fe200000010ff */
[----:B-----5:R-:W-:Y:S01]  /*9dc0*/  IMAD.WIDE R2, R15, 0x2, R132 ;  /* 0x000000020f027825 */ /* 0x020fe200078e0284 */
[----:B------:R-:W-:Y:S01]  /*9dd0*/  PRMT R12, R57, 0x7632, R12 ;  /* 0x00007632390c7816 */ /* 0x000fe2000000000c */
[----:B------:R-:W0:Y:S02]  /*9de0*/  LDCU UR11, c[0x0][0x398] ;  /* 0x00007300ff0b77ac */ /* 0x000e240008000800 */
[C---:B--2---:R-:W-:Y:S01]  /*9df0*/  IMAD.WIDE R4, R13.reuse, 0x2, R10 ;  /* 0x000000020d047825 */ /* 0x044fe200078e020a */
[----:B------:R-:W-:Y:S01]  /*9e00*/  PRMT R14, R186, 0x7632, R14 ;  /* 0x00007632ba0e7816 */ /* 0x000fe2000000000e */
[----:B------:R2:W-:Y:S02]  /*9e10*/  @P4 STG.E.U16 desc[UR20][R2.64], R12 ;  /* 0x0000000c02004986 */ /* 0x0005e4000c101514 */
[----:B-1----:R-:W-:-:S02]  /*9e20*/  IMAD.WIDE R6, R13, 0x2, R76 ;  /* 0x000000020d067825 */ /* 0x002fc400078e024c */
[----:B------:R1:W-:Y:S01]  /*9e30*/  @P5 STG.E.U16 desc[UR20][R4.64], R186 ;  /* 0x000000ba04005986 */ /* 0x0003e2000c101514 */
[----:B------:R-:W-:Y:S02]  /*9e40*/  ISETP.LT.AND P5, PT, R198, UR26, !P1 ;  /* 0x0000001ac6007c0c */ /* 0x000fe4000cfa1270 */
[----:B------:R-:W-:Y:S01]  /*9e50*/  ISETP.LT.AND P4, PT, R197, UR10, !P1 ;  /* 0x0000000ac5007c0c */ /* 0x000fe2000cf81270 */
[----:B------:R5:W-:Y:S01]  /*9e60*/  @P6 STG.E.U16 desc[UR20][R6.64], R14 ;  /* 0x0000000e06006986 */ /* 0x000be2000c101514 */
[----:B------:R-:W-:Y:S01]  /*9e70*/  ISETP.LT.AND P6, PT, R200, UR15, !P0 ;  /* 0x0000000fc8007c0c */ /* 0x000fe2000c7c1270 */
[C---:B------:R-:W-:Y:S01]  /*9e80*/  VIADD R15, R13.reuse, UR32 ;  /* 0x000000200d0f7c36 */ /* 0x040fe20008000000 */
[----:B------:R-:W-:Y:S01]  /*9e90*/  F2FP.BF16.F32.PACK_AB R58, R58, R122 ;  /* 0x0000007a3a3a723e */ /* 0x000fe200000010ff */
[----:B--2---:R-:W-:Y:S01]  /*9ea0*/  IMAD.WIDE R2, R13, 0x2, R8 ;  /* 0x000000020d027825 */ /* 0x004fe200078e0208 */
[----:B------:R-:W-:Y:S01]  /*9eb0*/  F2FP.BF16.F32.PACK_AB R187, R187, R212 ;  /* 0x000000d4bbbb723e */ /* 0x000fe200000010ff */
[----:B------:R-:W2:Y:S01]  /*9ec0*/  LDCU UR10, c[0x0][0x398] ;  /* 0x00007300ff0a77ac */ /* 0x000ea20008000800 */
[----:B------:R-:W-:Y:S01]  /*9ed0*/  PRMT R12, R58, 0x7632, R12 ;  /* 0x000076323a0c7816 */ /* 0x000fe2000000000c */
[----:B-1----:R-:W-:Y:S01]  /*9ee0*/  IMAD.WIDE R4, R13, 0x2, R132 ;  /* 0x000000020d047825 */ /* 0x002fe200078e0284 */
[----:B------:R-:W-:Y:S01]  /*9ef0*/  F2FP.BF16.F32.PACK_AB R59, R59, R123 ;  /* 0x0000007b3b3b723e */ /* 0x000fe200000010ff */
[----:B------:R-:W1:Y:S02]  /*9f00*/  LDCU UR15, c[0x0][0x398] ;  /* 0x00007300ff0f77ac */ /* 0x000e640008000800 */
[----:B-----5:R-:W-:Y:S01]  /*9f10*/  IMAD.WIDE R6, R15, 0x2, R10 ;  /* 0x000000020f067825 */ /* 0x020fe200078e020a */
[----:B------:R5:W-:Y:S01]  /*9f20*/  @P5 STG.E.U16 desc[UR20][R2.64], R58 ;  /* 0x0000003a02005986 */ /* 0x000be2000c101514 */
[----:B----4-:R-:W-:Y:S01]  /*9f30*/  ISETP.LT.AND P5, PT, R199, UR9, !P0 ;  /* 0x00000009c7007c0c */ /* 0x010fe2000c7a1270 */
[----:B------:R-:W4:Y:S01]  /*9f40*/  LDCU UR9, c[0x0][0x398] ;  /* 0x00007300ff0977ac */ /* 0x000f220008000800 */
[----:B------:R-:W-:Y:S01]  /*9f50*/  VIADD R0, R196, 0x38 ;  /* 0x00000038c4007836 */ /* 0x000fe20000000000 */
[----:B------:R0:W-:Y:S04]  /*9f60*/  @P4 STG.E.U16 desc[UR20][R4.64], R12 ;  /* 0x0000000c04004986 */ /* 0x0001e8000c101514 */
[----:B------:R1:W-:Y:S01]  /*9f70*/  @P6 STG.E.U16 desc[UR20][R6.64], R187 ;  /* 0x000000bb06006986 */ /* 0x0003e2000c101514 */
[----:B------:R-:W-:Y:S01]  /*9f80*/  ISETP.LT.AND P6, PT, R198, UR13, !P0 ;  /* 0x0000000dc6007c0c */ /* 0x000fe2000c7c1270 */
[----:B------:R-:W2:Y:S01]  /*9f90*/  LDCU UR13, c[0x0][0x398] ;  /* 0x00007300ff0d77ac */ /* 0x000ea20008000800 */
[----:B------:R-:W-:-:S02]  /*9fa0*/  ISETP.LT.AND P0, PT, R197, UR14, !P0 ;  /* 0x0000000ec5007c0c */ /* 0x000fc4000c701270 */
[----:B------:R-:W-:Y:S01]  /*9fb0*/  ISETP.GE.AND P2, PT, R0, UR31, PT ;  /* 0x0000001f00007c0c */ /* 0x000fe2000bf46270 */
[----:B------:R-:W-:Y:S01]  /*9fc0*/  VIADD R0, R196, 0x39 ;  /* 0x00000039c4007836 */ /* 0x000fe20000000000 */
[----:B------:R-:W-:Y:S01]  /*9fd0*/  PRMT R13, R187, 0x7632, R13 ;  /* 0x00007632bb0d7816 */ /* 0x000fe2000000000d */
[----:B-----5:R-:W-:Y:S01]  /*9fe0*/  IMAD.WIDE R2, R15, 0x2, R76 ;  /* 0x000000020f027825 */ /* 0x020fe200078e024c */
[----:B0-----:R-:W-:-:S03]  /*9ff0*/  PRMT R12, R59, 0x7632, R12 ;  /* 0x000076323b0c7816 */ /* 0x001fc6000000000c */
[C---:B------:R-:W-:Y:S01]  /*a000*/  IMAD.WIDE R4, R15.reuse, 0x2, R8 ;  /* 0x000000020f047825 */ /* 0x040fe200078e0208 */
[----:B------:R-:W-:Y:S01]  /*a010*/  ISETP.GE.AND P3, PT, R0, UR29, PT ;  /* 0x0000001d00007c0c */ /* 0x000fe2000bf66270 */
[----:B------:R0:W-:Y:S02]  /*a020*/  @P5 STG.E.U16 desc[UR20][R2.64], R13 ;  /* 0x0000000d02005986 */ /* 0x0001e4000c101514 */
[----:B-1----:R-:W-:Y:S02]  /*a030*/  IMAD.WIDE R6, R15, 0x2, R132 ;  /* 0x000000020f067825 */ /* 0x002fe400078e0284 */
[----:B------:R1:W-:Y:S02]  /*a040*/  @P6 STG.E.U16 desc[UR20][R4.64], R59 ;  /* 0x0000003b04006986 */ /* 0x0003e4000c101514 */
[----:B------:R-:W-:Y:S01]  /*a050*/  VIADD R0, R196, 0x3a ;  /* 0x0000003ac4007836 */ /* 0x000fe20000000000 */
[----:B------:R-:W-:Y:S01]  /*a060*/  ISETP.LT.AND P6, PT, R200, UR4, !P2 ;  /* 0x00000004c8007c0c */ /* 0x000fe2000d7c1270 */
[----:B------:R5:W-:Y:S01]  /*a070*/  @P0 STG.E.U16 desc[UR20][R6.64], R12 ;  /* 0x0000000c06000986 */ /* 0x000be2000c101514 */
[----:B------:R-:W-:Y:S01]  /*a080*/  ISETP.LT.AND P5, PT, R199, UR7, !P2 ;  /* 0x00000007c7007c0c */ /* 0x000fe2000d7a1270 */
[----:B------:R-:W-:Y:S01]  /*a090*/  VIADD R15, R15, UR32 ;  /* 0x000000200f0f7c36 */ /* 0x000fe20008000000 */
[----:B------:R-:W-:Y:S01]  /*a0a0*/  ISETP.GE.AND P1, PT, R0, UR27, PT ;  /* 0x0000001b00007c0c */ /* 0x000fe2000bf26270 */
[----:B------:R-:W-:Y:S01]  /*a0b0*/  VIADD R0, R196, 0x3b ;  /* 0x0000003bc4007836 */ /* 0x000fe20000000000 */
[----:B---3--:R-:W-:-:S02]  /*a0c0*/  ISETP.LT.AND P0, PT, R198, UR6, !P2 ;  /* 0x00000006c6007c0c */ /* 0x008fc4000d701270 */
[----:B------:R-:W-:Y:S01]  /*a0d0*/  F2FP.BF16.F32.PACK_AB R188, R188, R211 ;  /* 0x000000d3bcbc723e */ /* 0x000fe200000010ff */
[----:B0-----:R-:W-:Y:S01]  /*a0e0*/  IMAD.WIDE R2, R15, 0x2, R10 ;  /* 0x000000020f027825 */ /* 0x001fe200078e020a */
[----:B------:R-:W-:Y:S01]  /*a0f0*/  ISETP.LT.AND P2, PT, R197, UR16, !P2 ;  /* 0x00000010c5007c0c */ /* 0x000fe2000d741270 */
[----:B------:R-:W0:Y:S01]  /*a100*/  LDCU UR4, c[0x0][0x398] ;  /* 0x00007300ff0477ac */ /* 0x000e220008000800 */
[----:B------:R-:W-:Y:S01]  /*a110*/  F2FP.BF16.F32.PACK_AB R60, R60, R124 ;  /* 0x0000007c3c3c723e */ /* 0x000fe200000010ff */
[C---:B-1----:R-:W-:Y:S01]  /*a120*/  IMAD.WIDE R4, R15.reuse, 0x2, R76 ;  /* 0x000000020f047825 */ /* 0x042fe200078e024c */
[----:B------:R-:W-:Y:S01]  /*a130*/  ISETP.GE.AND P4, PT, R0, UR5, PT ;  /* 0x0000000500007c0c */ /* 0x000fe2000bf86270 */
[----:B------:R-:W1:Y:S01]  /*a140*/  LDCU UR7, c[0x0][0x398] ;  /* 0x00007300ff0777ac */ /* 0x000e620008000800 */
[----:B------:R-:W-:Y:S01]  /*a150*/  PRMT R0, R188, 0x7632, R0 ;  /* 0x00007632bc007816 */ /* 0x000fe20000000000 */
[C---:B-----5:R-:W-:Y:S01]  /*a160*/  IMAD.WIDE R6, R15.reuse, 0x2, R8 ;  /* 0x000000020f067825 */ /* 0x060fe200078e0208 */
[----:B------:R-:W-:Y:S01]  /*a170*/  PRMT R14, R60, 0x7632, R14 ;  /* 0x000076323c0e7816 */ /* 0x000fe2000000000e */
[----:B------:R3:W-:Y:S01]  /*a180*/  @P6 STG.E.U16 desc[UR20][R2.64], R188 ;  /* 0x000000bc02006986 */ /* 0x0007e2000c101514 */
[----:B------:R-:W5:Y:S01]  /*a190*/  LDCU UR5, c[0x0][0x398] ;  /* 0x00007300ff0577ac */ /* 0x000f620008000800 */
[----:B------:R-:W-:-:S02]  /*a1a0*/  IMAD.WIDE R12, R15, 0x2, R132 ;  /* 0x000000020f0c7825 */ /* 0x000fc400078e0284 */
[----:B------:R0:W-:Y:S01]  /*a1b0*/  @P5 STG.E.U16 desc[UR20][R4.64], R0 ;  /* 0x0000000004005986 */ /* 0x0001e2000c101514 */
[----:B------:R-:W-:Y:S01]  /*a1c0*/  ISETP.LT.AND P6, PT, R198, UR18, !P3 ;  /* 0x00000012c6007c0c */ /* 0x000fe2000dfc1270 */
[----:B------:R-:W1:Y:S02]  /*a1d0*/  LDCU UR6, c[0x0][0x398] ;  /* 0x00007300ff0677ac */ /* 0x000e640008000800 */
[----:B------:R4:W-:Y:S01]  /*a1e0*/  @P0 STG.E.U16 desc[UR20][R6.64], R60 ;  /* 0x0000003c06000986 */ /* 0x0009e2000c101514 */
[C---:B------:R-:W-:Y:S01]  /*a1f0*/  ISETP.LT.AND P0, PT, R200.reuse, UR12, !P3 ;  /* 0x0000000cc8007c0c */ /* 0x040fe2000df01270 */
[----:B------:R-:W-:Y:S01]  /*a200*/  VIADD R15, R15, UR32 ;  /* 0x000000200f0f7c36 */ /* 0x000fe20008000000 */
[----:B------:R-:W-:Y:S01]  /*a210*/  F2FP.BF16.F32.PACK_AB R189, R189, R210 ;  /* 0x000000d2bdbd723e */ /* 0x000fe200000010ff */
[----:B------:R1:W-:Y:S01]  /*a220*/  @P2 STG.E.U16 desc[UR20][R12.64], R14 ;  /* 0x0000000e0c002986 */ /* 0x0003e2000c101514 */
[----:B------:R-:W-:Y:S01]  /*a230*/  ISETP.LT.AND P2, PT, R199, UR11, !P3 ;  /* 0x0000000bc7007c0c */ /* 0x000fe2000df41270 */
[----:B---3--:R-:W-:Y:S01]  /*a240*/  IMAD.WIDE R2, R15, 0x2, R10 ;  /* 0x000000020f027825 */ /* 0x008fe200078e020a */
[----:B--2---:R-:W-:Y:S01]  /*a250*/  ISETP.LT.AND P3, PT, R197, UR10, !P3 ;  /* 0x0000000ac5007c0c */ /* 0x004fe2000df61270 */
[----:B------:R-:W2:Y:S01]  /*a260*/  LDCU UR11, c[0x0][0x398] ;  /* 0x00007300ff0b77ac */ /* 0x000ea20008000800 */
[----:B------:R-:W-:Y:S01]  /*a270*/  PRMT R16, R189, 0x7632, R16 ;  /* 0x00007632bd107816 */ /* 0x000fe20000000010 */
[----:B0-----:R-:W-:Y:S01]  /*a280*/  IMAD.WIDE R4, R15, 0x2, R76 ;  /* 0x000000020f047825 */ /* 0x001fe200078e024c */
[----:B------:R-:W-:Y:S01]  /*a290*/  F2FP.BF16.F32.PACK_AB R61, R61, R125 ;  /* 0x0000007d3d3d723e */ /* 0x000fe200000010ff */
[----:B------:R-:W0:Y:S02]  /*a2a0*/  LDCU UR10, c[0x0][0x398] ;  /* 0x00007300ff0a77ac */ /* 0x000e240008000800 */
[----:B----4-:R-:W-:Y:S01]  /*a2b0*/  IMAD.WIDE R6, R15, 0x2, R8 ;  /* 0x000000020f067825 */ /* 0x010fe200078e0208 */
[----:B------:R3:W-:Y:S01]  /*a2c0*/  @P0 STG.E.U16 desc[UR20][R2.64], R189 ;  /* 0x000000bd02000986 */ /* 0x0007e2000c101514 */
[----:B------:R-:W-:Y:S01]  /*a2d0*/  ISETP.LT.AND P0, PT, R200, UR15, !P1 ;  /* 0x0000000fc8007c0c */ /* 0x000fe2000cf01270 */
[----:B------:R-:W4:Y:S02]  /*a2e0*/  LDCU UR12, c[0x0][0x398] ;  /* 0x00007300ff0c77ac */ /* 0x000f240008000800 */
[----:B------:R0:W-:Y:S01]  /*a2f0*/  @P2 STG.E.U16 desc[UR20][R4.64], R16 ;  /* 0x0000001004002986 */ /* 0x0001e2000c101514 */
[----:B-1----:R-:W-:-:S03]  /*a300*/  PRMT R12, R61, 0x7632, R12 ;  /* 0x000076323d0c7816 */ /* 0x002fc6000000000c */
[----:B------:R1:W-:Y:S01]  /*a310*/  @P6 STG.E.U16 desc[UR20][R6.64], R61 ;  /* 0x0000003d06006986 */ /* 0x0003e2000c101514 */
[----:B------:R-:W-:Y:S01]  /*a320*/  ISETP.LT.AND P6, PT, R199, UR9, !P1 ;  /* 0x00000009c7007c0c */ /* 0x000fe2000cfc1270 */
[C---:B------:R-:W-:Y:S01]  /*a330*/  VIADD R13, R15.reuse, UR32 ;  /* 0x000000200f0d7c36 */ /* 0x040fe20008000000 */
[----:B------:R-:W-:Y:S01]  /*a340*/  F2FP.BF16.F32.PACK_AB R190, R190, R209 ;  /* 0x000000d1bebe723e */ /* 0x000fe200000010ff */
[----:B---3--:R-:W-:Y:S01]  /*a350*/  IMAD.WIDE R2, R15, 0x2, R132 ;  /* 0x000000020f027825 */ /* 0x008fe200078e0284 */
[----:B------:R-:W-:Y:S01]  /*a360*/  F2FP.BF16.F32.PACK_AB R62, R62, R126 ;  /* 0x0000007e3e3e723e */ /* 0x000fe200000010ff */
[----:B------:R-:W3:Y:S03]  /*a370*/  LDCU UR9, c[0x0][0x398] ;  /* 0x00007300ff0977ac */ /* 0x000ee60008000800 */
[----:B------:R2:W-:Y:S01]  /*a380*/  @P3 STG.E.U16 desc[UR20][R2.64], R12 ;  /* 0x0000000c02003986 */ /* 0x0005e2000c101514 */
[----:B-----5:R-:W-:Y:S01]  /*a390*/  ISETP.LT.AND P3, PT, R198, UR5, !P1 ;  /* 0x00000005c6007c0c */ /* 0x020fe2000cf61270 */
[C---:B0-----:R-:W-:Y:S01]  /*a3a0*/  IMAD.WIDE R4, R13.reuse, 0x2, R10 ;  /* 0x000000020d047825 */ /* 0x041fe200078e020a */
[----:B------:R-:W-:Y:S01]  /*a3b0*/  PRMT R14, R190, 0x7632, R14 ;  /* 0x00007632be0e7816 */ /* 0x000fe2000000000e */
[----:B------:R-:W0:Y:S02]  /*a3c0*/  LDCU UR5, c[0x0][0x398] ;  /* 0x00007300ff0577ac */ /* 0x000e240008000800 */
[----:B-1----:R-:W-:Y:S01]  /*a3d0*/  IMAD.WIDE R6, R13, 0x2, R76 ;  /* 0x000000020d067825 */ /* 0x002fe200078e024c */
[----:B------:R1:W-:Y:S03]  /*a3e0*/  @P0 STG.E.U16 desc[UR20][R4.64], R190 ;  /* 0x000000be04000986 */ /* 0x0003e6000c101514 */
[----:B------:R-:W-:Y:S01]  /*a3f0*/  VIADD R0, R196, 0x3c ;  /* 0x0000003cc4007836 */ /* 0x000fe20000000000 */
[----:B------:R5:W-:Y:S01]  /*a400*/  @P6 STG.E.U16 desc[UR20][R6.64], R14 ;  /* 0x0000000e06006986 */ /* 0x000be2000c101514 */
[----:B------:R-:W-:Y:S01]  /*a410*/  ISETP.LT.AND P1, PT, R197, UR13, !P1 ;  /* 0x0000000dc5007c0c */ /* 0x000fe2000cf21270 */
[C---:B--2---:R-:W-:Y:S01]  /*a420*/  IMAD.WIDE R2, R13.reuse, 0x2, R8 ;  /* 0x000000020d027825 */ /* 0x044fe200078e0208 */
[----:B------:R-:W-:Y:S01]  /*a430*/  ISETP.LT.AND P6, PT, R200, UR4, !P4 ;  /* 0x00000004c8007c0c */ /* 0x000fe2000e7c1270 */
[----:B------:R-:W2:Y:S01]  /*a440*/  LDCU UR4, c[0x0][0x398] ;  /* 0x00007300ff0477ac */ /* 0x000ea20008000800 */
[----:B------:R-:W-:Y:S01]  /*a450*/  ISETP.GE.AND P5, PT, R0, UR25, PT ;  /* 0x0000001900007c0c */ /* 0x000fe2000bfa6270 */
[----:B------:R-:W-:Y:S01]  /*a460*/  VIADD R0, R196, 0x3d ;  /* 0x0000003dc4007836 */ /* 0x000fe20000000000 */
[----:B------:R0:W-:Y:S01]  /*a470*/  @P3 STG.E.U16 desc[UR20][R2.64], R62 ;  /* 0x0000003e02003986 */ /* 0x0001e2000c101514 */
[----:B------:R-:W-:Y:S01]  /*a480*/  VIADD R15, R13, UR32 ;  /* 0x000000200d0f7c36 */ /* 0x000fe20008000000 */
[----:B------:R-:W-:Y:S01]  /*a490*/  ISETP.LT.AND P3, PT, R199, UR6, !P4 ;  /* 0x00000006c7007c0c */ /* 0x000fe2000e761270 */
[----:B-1----:R-:W-:Y:S01]  /*a4a0*/  IMAD.WIDE R4, R13, 0x2, R132 ;  /* 0x000000020d047825 */ /* 0x002fe200078e0284 */
[----:B------:R-:W-:Y:S01]  /*a4b0*/  ISETP.GE.AND P2, PT, R0, UR23, PT ;  /* 0x0000001700007c0c */ /* 0x000fe2000bf46270 */
[----:B------:R-:W1:Y:S01]  /*a4c0*/  LDCU UR6, c[0x0][0x398] ;  /* 0x00007300ff0677ac */ /* 0x000e620008000800 */
[----:B------:R-:W-:Y:S01]  /*a4d0*/  PRMT R12, R62, 0x7632, R12 ;  /* 0x000076323e0c7816 */ /* 0x000fe2000000000c */
[----:B------:R-:W-:Y:S01]  /*a4e0*/  VIADD R0, R196, 0x3e ;  /* 0x0000003ec4007836 */ /* 0x000fe20000000000 */
[----:B------:R-:W-:Y:S01]  /*a4f0*/  F2FP.BF16.F32.PACK_AB R191, R191, R208 ;  /* 0x000000d0bfbf723e */ /* 0x000fe200000010ff */
[----:B-----5:R-:W-:-:S02]  /*a500*/  IMAD.WIDE R6, R15, 0x2, R10 ;  /* 0x000000020f067825 */ /* 0x020fc400078e020a */
[----:B------:R5:W-:Y:S01]  /*a510*/  @P1 STG.E.U16 desc[UR20][R4.64], R12 ;  /* 0x0000000c04001986 */ /* 0x000be2000c101514 */
[----:B------:R-:W-:Y:S01]  /*a520*/  ISETP.GE.AND P0, PT, R0, UR19, PT ;  /* 0x0000001300007c0c */ /* 0x000fe2000bf06270 */
[----:B0-----:R-:W-:Y:S01]  /*a530*/  IMAD.WIDE R2, R15, 0x2, R76 ;  /* 0x000000020f027825 */ /* 0x001fe200078e024c */
[----:B------:R-:W-:Y:S01]  /*a540*/  PRMT R0, R191, 0x7632, R0 ;  /* 0x00007632bf007816 */ /* 0x000fe20000000000 */
[----:B------:R0:W-:Y:S01]  /*a550*/  @P6 STG.E.U16 desc[UR20][R6.64], R191 ;  /* 0x000000bf06006986 */ /* 0x0001e2000c101514 */
[----:B------:R-:W-:Y:S02]  /*a560*/  ISETP.LT.AND P6, PT, R198, UR7, !P4 ;  /* 0x00000007c6007c0c */ /* 0x000fe4000e7c1270 */
[----:B------:R-:W-:Y:S01]  /*a570*/  F2FP.BF16.F32.PACK_AB R63, R63, R127 ;  /* 0x0000007f3f3f723e */ /* 0x000fe200000010ff */
[----:B------:R1:W-:Y:S01]  /*a580*/  @P3 STG.E.U16 desc[UR20][R2.64], R0 ;  /* 0x0000000002003986 */ /* 0x0003e2000c101514 */
[----:B------:R-:W-:Y:S01]  /*a590*/  ISETP.LT.AND P4, PT, R197, UR11, !P4 ;  /* 0x0000000bc5007c0c */ /* 0x000fe2000e781270 */
[C---:B------:R-:W-:Y:S01]  /*a5a0*/  VIADD R13, R15.reuse, UR32 ;  /* 0x000000200f0d7c36 */ /* 0x040fe20008000000 */
[----:B------:R-:W-:Y:S01]  /*a5b0*/  ISETP.LT.AND P3, PT, R200, UR10, !P5 ;  /* 0x0000000ac8007c0c */ /* 0x000fe2000ef61270 */
[----:B-----5:R-:W-:Y:S01]  /*a5c0*/  IMAD.WIDE R4, R15, 0x2, R8 ;  /* 0x000000020f047825 */ /* 0x020fe200078e0208 */
[----:B------:R-:W-:Y:S01]  /*a5d0*/  PRMT R12, R63, 0x7632, R12 ;  /* 0x000076323f0c7816 */ /* 0x000fe2000000000c */
[----:B------:R-:W5:Y:S01]  /*a5e0*/  LDCU UR7, c[0x0][0x398] ;  /* 0x00007300ff0777ac */ /* 0x000f620008000800 */
[----:B------:R-:W-:Y:S01]  /*a5f0*/  F2FP.BF16.F32.PACK_AB R192, R192, R207 ;  /* 0x000000cfc0c0723e */ /* 0x000fe200000010ff */
[----:B0-----:R-:W-:-:S02]  /*a600*/  IMAD.WIDE R6, R15, 0x2, R132 ;  /* 0x000000020f067825 */ /* 0x001fc400078e0284 */
[----:B------:R0:W-:Y:S01]  /*a610*/  @P6 STG.E.U16 desc[UR20][R4.64], R63 ;  /* 0x0000003f04006986 */ /* 0x0001e2000c101514 */
[----:B---3--:R-:W-:Y:S01]  /*a620*/  ISETP.LT.AND P6, PT, R199, UR9, !P5 ;  /* 0x00000009c7007c0c */ /* 0x008fe2000efc1270 */
[----:B-1----:R-:W-:Y:S01]  /*a630*/  IMAD.WIDE R2, R13, 0x2, R10 ;  /* 0x000000020d027825 */ /* 0x002fe200078e020a */
[----:B------:R-:W1:Y:S01]  /*a640*/  LDCU UR11, c[0x0][0x398] ;  /* 0x00007300ff0b77ac */ /* 0x000e620008000800 */
[----:B------:R3:W-:Y:S01]  /*a650*/  @P4 STG.E.U16 desc[UR20][R6.64], R12 ;  /* 0x0000000c06004986 */ /* 0x0007e2000c101514 */
[----:B----4-:R-:W-:Y:S01]  /*a660*/  ISETP.LT.AND P4, PT, R198, UR12, !P5 ;  /* 0x0000000cc6007c0c */ /* 0x010fe2000ef81270 */
[----:B------:R-:W4:Y:S02]  /*a670*/  LDCU UR9, c[0x0][0x398] ;  /* 0x00007300ff0977ac */ /* 0x000f240008000800 */
[----:B------:R1:W-:Y:S01]  /*a680*/  @P3 STG.E.U16 desc[UR20][R2.64], R192 ;  /* 0x000000c002003986 */ /* 0x0003e2000c101514 */
[----:B--2---:R-:W-:Y:S02]  /*a690*/  ISETP.LT.AND P3, PT, R197, UR4, !P5 ;  /* 0x00000004c5007c0c */ /* 0x004fe4000ef61270 */
[----:B------:R-:W-:Y:S01]  /*a6a0*/  ISETP.LT.AND P5, PT, R200, UR5, !P2 ;  /* 0x00000005c8007c0c */ /* 0x000fe2000d7a1270 */
[C---:B0-----:R-:W-:Y:S01]  /*a6b0*/  IMAD.WIDE R4, R13.reuse, 0x2, R76 ;  /* 0x000000020d047825 */ /* 0x041fe200078e024c */
[----:B------:R-:W-:Y:S01]  /*a6c0*/  PRMT R0, R192, 0x7632, R0 ;  /* 0x00007632c0007816 */ /* 0x000fe20000000000 */
[----:B------:R-:W0:Y:S01]  /*a6d0*/  LDCU UR4, c[0x0][0x398] ;  /* 0x00007300ff0477ac */ /* 0x000e220008000800 */
[----:B------:R-:W-:Y:S01]  /*a6e0*/  F2FP.BF16.F32.PACK_AB R64, R64, R128 ;  /* 0x000000804040723e */ /* 0x000fe200000010ff */
[----:B------:R-:W-:-:S02]  /*a6f0*/  VIADD R15, R13, UR32 ;  /* 0x000000200d0f7c36 */ /* 0x000fc40008000000 */
[----:B---3--:R-:W-:Y:S01]  /*a700*/  IMAD.WIDE R6, R13, 0x2, R8 ;  /* 0x000000020d067825 */ /* 0x008fe200078e0208 */
[----:B------:R2:W-:Y:S01]  /*a710*/  @P6 STG.E.U16 desc[UR20][R4.64], R0 ;  /* 0x0000000004006986 */ /* 0x0005e2000c101514 */
[----:B------:R-:W-:Y:S01]  /*a720*/  F2FP.BF16.F32.PACK_AB R193, R193, R206 ;  /* 0x000000cec1c1723e */ /* 0x000fe200000010ff */
[----:B------:R-:W3:Y:S01]  /*a730*/  LDCU UR5, c[0x0][0x398] ;  /* 0x00007300ff0577ac */ /* 0x000ee20008000800 */
[----:B------:R-:W-:Y:S01]  /*a740*/  IMAD.WIDE R12, R13, 0x2, R132 ;  /* 0x000000020d0c7825 */ /* 0x000fe200078e0284 */
[----:B------:R-:W-:Y:S01]  /*a750*/  @P4 STG.E.U16 desc[UR20][R6.64], R64 ;  /* 0x0000004006004986 */ /* 0x000fe2000c101514 */
[----:B------:R-:W0:Y:S02]  /*a760*/  LDCU UR10, c[0x0][0x398] ;  /* 0x00007300ff0a77ac */ /* 0x000e240008000800 */
[----:B-1----:R-:W-:Y:S01]  /*a770*/  IMAD.WIDE R2, R15, 0x2, R10 ;  /* 0x000000020f027825 */ /* 0x002fe200078e020a */
[----:B------:R-:W-:Y:S01]  /*a780*/  ISETP.LT.AND P6, PT, R199, UR6, !P2 ;  /* 0x00000006c7007c0c */ /* 0x000fe2000d7c1270 */
[----:B------:R-:W1:Y:S01]  /*a790*/  LDCU UR12, c[0x0][0x398] ;  /* 0x00007300ff0c77ac */ /* 0x000e620008000800 */
[----:B--2---:R-:W-:Y:S01]  /*a7a0*/  PRMT R5, R64, 0x7632, R5 ;  /* 0x0000763240057816 */ /* 0x004fe20000000005 */
[----:B------:R-:W2:Y:S04]  /*a7b0*/  LDCU UR6, c[0x0][0x398] ;  /* 0x00007300ff0677ac */ /* 0x000ea80008000800 */
[----:B------:R0:W-:Y:S04]  /*a7c0*/  @P3 STG.E.U16 desc[UR20][R12.64], R5 ;  /* 0x000000050c003986 */ /* 0x0001e8000c101514 */
[----:B------:R1:W-:Y:S01]  /*a7d0*/  @P5 STG.E.U16 desc[UR20][R2.64], R193 ;  /* 0x000000c102005986 */ /* 0x0003e2000c101514 */
[----:B-----5:R-:W-:Y:S01]  /*a7e0*/  ISETP.LT.AND P5, PT, R198, UR7, !P2 ;  /* 0x00000007c6007c0c */ /* 0x020fe2000d7a1270 */
[----:B------:R-:W5:Y:S01]  /*a7f0*/  LDCU UR7, c[0x0][0x398] ;  /* 0x00007300ff0777ac */ /* 0x000f620008000800 */
[----:B------:R-:W-:-:S02]  /*a800*/  ISETP.LT.AND P2, PT, R197, UR11, !P2 ;  /* 0x0000000bc5007c0c */ /* 0x000fc4000d741270 */
[----:B----4-:R-:W-:Y:S01]  /*a810*/  ISETP.LT.AND P3, PT, R200, UR9, !P0 ;  /* 0x00000009c8007c0c */ /* 0x010fe2000c761270 */
[----:B------:R-:W4:Y:S01]  /*a820*/  LDCU UR9, c[0x0][0x398] ;  /* 0x00007300ff0977ac */ /* 0x000f220008000800 */
[----:B------:R-:W-:Y:S01]  /*a830*/  PRMT R0, R193, 0x7632, R0 ;  /* 0x00007632c1007816 */ /* 0x000fe20000000000 */
[----:B0-----:R-:W-:Y:S01]  /*a840*/  IMAD.WIDE R4, R15, 0x2, R76 ;  /* 0x000000020f047825 */ /* 0x001fe200078e024c */
[----:B------:R-:W-:-:S03]  /*a850*/  F2FP.BF16.F32.PACK_AB R65, R65, R129 ;  /* 0x000000814141723e */ /* 0x000fc600000010ff */
[C---:B------:R-:W-:Y:S02]  /*a860*/  VIADD R17, R15.reuse, UR32 ;  /* 0x000000200f117c36 */ /* 0x040fe40008000000 */
[C---:B-1----:R-:W-:Y:S01]  /*a870*/  IMAD.WIDE R2, R15.reuse, 0x2, R8 ;  /* 0x000000020f027825 */ /* 0x042fe200078e0208 */
[----:B------:R0:W-:Y:S01]  /*a880*/  @P6 STG.E.U16 desc[UR20][R4.64], R0 ;  /* 0x0000000004006986 */ /* 0x0001e2000c101514 */
[----:B------:R-:W-:Y:S02]  /*a890*/  F2FP.BF16.F32.PACK_AB R194, R194, R205 ;  /* 0x000000cdc2c2723e */ /* 0x000fe400000010ff */
[----:B------:R-:W-:Y:S01]  /*a8a0*/  IMAD.WIDE R6, R15, 0x2, R132 ;  /* 0x000000020f067825 */ /* 0x000fe200078e0284 */
[----:B------:R1:W-:Y:S01]  /*a8b0*/  @P5 STG.E.U16 desc[UR20][R2.64], R65 ;  /* 0x0000004102005986 */ /* 0x0003e2000c101514 */
[----:B------:R-:W-:Y:S02]  /*a8c0*/  ISETP.LT.AND P5, PT, R199, UR4, !P0 ;  /* 0x00000004c7007c0c */ /* 0x000fe4000c7a1270 */
[----:B------:R-:W-:-:S02]  /*a8d0*/  VIADD R196, R196, 0x3f ;  /* 0x0000003fc4c47836 */ /* 0x000fc40000000000 */
[----:B------:R-:W-:Y:S01]  /*a8e0*/  IMAD.WIDE R12, R17, 0x2, R10 ;  /* 0x00000002110c7825 */ /* 0x000fe200078e020a */
[----:B0-----:R-:W-:Y:S02]  /*a8f0*/  PRMT R5, R65, 0x7632, R5 ;  /* 0x0000763241057816 */ /* 0x001fe40000000005 */
[----:B------:R-:W-:-:S03]  /*a900*/  ISETP.GE.AND P1, PT, R196, UR17, PT ;  /* 0x00000011c4007c0c */ /* 0x000fc6000bf26270 */
[----:B------:R0:W-:Y:S04]  /*a910*/  @P2 STG.E.U16 desc[UR20][R6.64], R5 ;  /* 0x0000000506002986 */ /* 0x0001e8000c101514 */
[----:B------:R-:W-:Y:S01]  /*a920*/  @P3 STG.E.U16 desc[UR20][R12.64], R194 ;  /* 0x000000c20c003986 */ /* 0x000fe2000c101514 */
[----:B---3--:R-:W-:Y:S02]  /*a930*/  ISETP.LT.AND P3, PT, R198, UR5, !P0 ;  /* 0x00000005c6007c0c */ /* 0x008fe4000c761270 */
[----:B------:R-:W-:Y:S01]  /*a940*/  ISETP.LT.AND P0, PT, R197, UR10, !P0 ;  /* 0x0000000ac5007c0c */ /* 0x000fe2000c701270 */
[----:B-1----:R-:W-:Y:S01]  /*a950*/  IMAD.WIDE R2, R17, 0x2, R76 ;  /* 0x0000000211027825 */ /* 0x002fe200078e024c */
[----:B------:R-:W-:Y:S02]  /*a960*/  ISETP.LT.AND P4, PT, R200, UR12, !P1 ;  /* 0x0000000cc8007c0c */ /* 0x000fe4000cf81270 */
[----:B--2---:R-:W-:-:S02]  /*a970*/  ISETP.LT.AND P6, PT, R199, UR6, !P1 ;  /* 0x00000006c7007c0c */ /* 0x004fc4000cfc1270 */
[----:B------:R-:W-:Y:S02]  /*a980*/  PRMT R0, R194, 0x7632, R0 ;  /* 0x00007632c2007816 */ /* 0x000fe40000000000 */
[----:B----4-:R-:W-:Y:S01]  /*a990*/  ISETP.LT.AND P2, PT, R198, UR9, !P1 ;  /* 0x00000009c6007c0c */ /* 0x010fe2000cf41270 */
[----:B------:R-:W-:Y:S01]  /*a9a0*/  VIADD R15, R17, UR32 ;  /* 0x00000020110f7c36 */ /* 0x000fe20008000000 */
[----:B-----5:R-:W-:Y:S02]  /*a9b0*/  ISETP.LT.AND P1, PT, R197, UR7, !P1 ;  /* 0x00000007c5007c0c */ /* 0x020fe4000cf21270 */
[----:B------:R-:W-:Y:S01]  /*a9c0*/  F2FP.BF16.F32.PACK_AB R66, R66, R130 ;  /* 0x000000824242723e */ /* 0x000fe200000010ff */
[----:B0-----:R-:W-:Y:S01]  /*a9d0*/  IMAD.WIDE R4, R17, 0x2, R8 ;  /* 0x0000000211047825 */ /* 0x001fe200078e0208 */
[----:B------:R-:W-:Y:S01]  /*a9e0*/  F2FP.BF16.F32.PACK_AB R195, R195, R204 ;  /* 0x000000ccc3c3723e */ /* 0x000fe200000010ff */
[----:B------:R0:W-:Y:S01]  /*a9f0*/  @P5 STG.E.U16 desc[UR20][R2.64], R0 ;  /* 0x0000000002005986 */ /* 0x0001e2000c101514 */
[----:B------:R-:W-:Y:S01]  /*aa00*/  F2FP.BF16.F32.PACK_AB R67, R67, R131 ;  /* 0x000000834343723e */ /* 0x000fe200000010ff */
[----:B------:R-:W-:Y:S01]  /*aa10*/  IMAD.WIDE R6, R17, 0x2, R132 ;  /* 0x0000000211067825 */ /* 0x000fe200078e0284 */
[----:B------:R-:W-:Y:S01]  /*aa20*/  PRMT R38, R195, 0x7632, R38 ;  /* 0x00007632c3267816 */ /* 0x000fe20000000026 */
[----:B------:R1:W-:Y:S02]  /*aa30*/  @P3 STG.E.U16 desc[UR20][R4.64], R66 ;  /* 0x0000004204003986 */ /* 0x0003e4000c101514 */
[----:B------:R-:W-:-:S04]  /*aa40*/  IMAD.WIDE R10, R15, 0x2, R10 ;  /* 0x000000020f0a7825 */ /* 0x000fc800078e020a */
[----:B------:R-:W-:Y:S01]  /*aa50*/  IMAD.WIDE R76, R15, 0x2, R76 ;  /* 0x000000020f4c7825 */ /* 0x000fe200078e024c */
[----:B0-----:R-:W-:-:S03]  /*aa60*/  PRMT R3, R66, 0x7632, R3 ;  /* 0x0000763242037816 */ /* 0x001fc60000000003 */
[----:B------:R-:W-:Y:S01]  /*aa70*/  IMAD.WIDE R8, R15, 0x2, R8 ;  /* 0x000000020f087825 */ /* 0x000fe200078e0208 */
[----:B-1----:R-:W-:Y:S01]  /*aa80*/  PRMT R5, R67, 0x7632, R5 ;  /* 0x0000763243057816 */ /* 0x002fe20000000005 */
[----:B------:R0:W-:Y:S02]  /*aa90*/  @P0 STG.E.U16 desc[UR20][R6.64], R3 ;  /* 0x0000000306000986 */ /* 0x0001e4000c101514 */
[----:B------:R-:W-:Y:S02]  /*aaa0*/  IMAD.WIDE R132, R15, 0x2, R132 ;  /* 0x000000020f847825 */ /* 0x000fe400078e0284 */
[----:B------:R0:W-:Y:S04]  /*aab0*/  @P4 STG.E.U16 desc[UR20][R10.64], R195 ;  /* 0x000000c30a004986 */ /* 0x0001e8000c101514 */
[----:B------:R0:W-:Y:S04]  /*aac0*/  @P6 STG.E.U16 desc[UR20][R76.64], R38 ;  /* 0x000000264c006986 */ /* 0x0001e8000c101514 */
[----:B------:R0:W-:Y:S04]  /*aad0*/  @P2 STG.E.U16 desc[UR20][R8.64], R67 ;  /* 0x0000004308002986 */ /* 0x0001e8000c101514 */
[----:B------:R0:W-:Y:S01]  /*aae0*/  @P1 STG.E.U16 desc[UR20][R132.64], R5 ;  /* 0x0000000584001986 */ /* 0x0001e2000c101514 */
[----:B------:R-:W-:Y:S06]  /*aaf0*/  BAR.SYNC.DEFER_BLOCKING 0x0 ;  /* 0x0000000000007b1d */ /* 0x000fec0000010000 */
[----:B------:R-:W-:Y:S05]  /*ab00*/  BRA.U UP0, `(.L_x_13) ;  /* 0x0000000100a07547 */ /* 0x000fea000b800000 */
[----:B------:R-:W1:Y:S01]  /*ab10*/  S2UR UR5, SR_CgaCtaId ;  /* 0x00000000000579c3 */ /* 0x000e620000008800 */
[----:B------:R-:W-:Y:S01]  /*ab20*/  NOP ;  /* 0x0000000000007918 */ /* 0x000fe20000000000 */
[----:B------:R-:W-:Y:S01]  /*ab30*/  UMOV UR4, 0x50 ;  /* 0x0000005000047882 */ /* 0x000fe20000000000 */
[----:B------:R-:W-:Y:S02]  /*ab40*/  IMAD.U32 R0, RZ, RZ, UR8 ;  /* 0x00000008ff007e24 */ /* 0x000fe4000f8e00ff */
[----:B0-----:R-:W-:Y:S02]  /*ab50*/  IMAD.MOV.U32 R3, RZ, RZ, 0xff ;  /* 0x000000ffff037424 */ /* 0x001fe400078e00ff */
[----:B------:R-:W-:Y:S01]  /*ab60*/  IMAD.MOV.U32 R7, RZ, RZ, 0x1 ;  /* 0x00000001ff077424 */ /* 0x000fe200078e00ff */
[----:B------:R-:W-:-:S04]  /*ab70*/  LOP3.LUT R0, R0, 0xffff, RZ, 0xc0, !PT ;  /* 0x0000ffff00007812 */ /* 0x000fc800078ec0ff */
[----:B------:R-:W-:-:S05]  /*ab80*/  SHF.R.U32.HI R0, RZ, 0x5, R0 ;  /* 0x00000005ff007819 */ /* 0x000fca0000011600 */
[----:B------:R-:W-:Y:S01]  /*ab90*/  VIADD R2, R0, 0x10 ;  /* 0x0000001000027836 */ /* 0x000fe20000000000 */
[----:B------:R-:W-:Y:S01]  /*aba0*/  SHF.L.U32 R0, R3, R0, RZ ;  /* 0x0000000003007219 */ /* 0x000fe200000006ff */
[----:B-1----:R-:W-:-:S03]  /*abb0*/  ULEA UR6, UR5, UR4, 0x18 ;  /* 0x0000000405067291 */ /* 0x002fc6000f8ec0ff */
[----:B------:R-:W-:-:S04]  /*abc0*/  SHF.L.U32 R3, R7, R2, RZ ;  /* 0x0000000207037219 */ /* 0x000fc800000006ff */
[----:B------:R-:W-:Y:S02]  /*abd0*/  LOP3.LUT R0, R3, R0, RZ, 0xfc, !PT ;  /* 0x0000000003007212 */ /* 0x000fe400078efcff */
[----:B------:R-:W0:Y:S02]  /*abe0*/  LDS R5, [UR6] ;  /* 0x00000006ff057984 */ /* 0x000e240008000800 */
[C---:B------:R-:W-:Y:S02]  /*abf0*/  LOP3.LUT R2, R0.reuse, 0xffff, RZ, 0xc0, !PT ;  /* 0x0000ffff00027812 */ /* 0x040fe400078ec0ff */
[----:B0-----:R-:W-:-:S04]  /*ac00*/  LOP3.LUT R3, R0, 0xffff, R5, 0x80, !PT ;  /* 0x0000ffff00037812 */ /* 0x001fc800078e8005 */
[----:B------:R-:W-:-:S13]  /*ac10*/  ISETP.NE.AND P0, PT, R3, R2, PT ;  /* 0x000000020300720c */ /* 0x000fda0003f05270 */
[----:B------:R-:W-:Y:S05]  /*ac20*/  @P0 BRA `(.L_x_14) ;  /* 0x0000000000500947 */ /* 0x000fea0003800000 */
[----:B------:R-:W-:Y:S02]  /*ac30*/  SHF.R.U32.HI R5, RZ, 0x10, R5 ;  /* 0x00000010ff057819 */ /* 0x000fe40000011605 */
[----:B------:R-:W-:-:S04]  /*ac40*/  SHF.R.U32.HI R2, RZ, 0x10, R0 ;  /* 0x00000010ff027819 */ /* 0x000fc80000011600 */
[----:B------:R-:W-:-:S04]  /*ac50*/  LOP3.LUT R5, R5, R2, RZ, 0xc0, !PT ;  /* 0x0000000205057212 */ /* 0x000fc800078ec0ff */
[----:B------:R-:W-:-:S13]  /*ac60*/  ISETP.NE.AND P0, PT, R5, R2, PT ;  /* 0x000000020500720c */ /* 0x000fda0003f05270 */
[----:B------:R-:W-:Y:S05]  /*ac70*/  @P0 BRA `(.L_x_15) ;  /* 0x0000000000300947 */ /* 0x000fea0003800000 */
[----:B------:R-:W-:Y:S01]  /*ac80*/  R2UR UR4, R0 ;  /* 0x00000000000472ca */ /* 0x000fe200000e0000 */
[----:B------:R-:W-:Y:S01]  /*ac90*/  VOTEU.ANY UR5, UPT, PT ;  /* 0x0000000000057886 */ /* 0x000fe200038e0100 */
[----:B------:R-:W0:Y:S01]  /*aca0*/  S2R R0, SR_LANEID ;  /* 0x0000000000007919 */ /* 0x000e220000000000 */
[----:B------:R-:W-:-:S10]  /*acb0*/  UFLO.U32 UR5, UR5 ;  /* 0x00000005000572bd */ /* 0x000fd400080e0000 */
[----:B------:R-:W-:-:S06]  /*acc0*/  ULOP3.LUT UR4, URZ, UR4, URZ, 0x33, !UPT ;  /* 0x00000004ff047292 */ /* 0x000fcc000f8e33ff */
[----:B------:R-:W-:-:S04]  /*acd0*/  IMAD.U32 R2, RZ, RZ, UR4 ;  /* 0x00000004ff027e24 */ /* 0x000fc8000f8e00ff */
[----:B------:R-:W1:Y:S02]  /*ace0*/  REDUX UR7, R2 ;  /* 0x00000000020773c4 */ /* 0x000e640000000000 */
[----:B------:R2:W-:Y:S01]  /*acf0*/  UTCATOMSWS.AND URZ, UR4 ;  /* 0x0000000400ff79e3 */ /* 0x0005e20008000000 */
[----:B0-----:R-:W-:Y:S01]  /*ad00*/  ISETP.EQ.U32.AND P0, PT, R0, UR5, PT ;  /* 0x0000000500007c0c */ /* 0x001fe2000bf02070 */
[----:B-1----:R-:W-:-:S12]  /*ad10*/  IMAD.U32 R0, RZ, RZ, UR7 ;  /* 0x00000007ff007e24 */ /* 0x002fd8000f8e00ff */
[----:B------:R2:W-:Y:S01]  /*ad20*/  @P0 ATOMS.AND RZ, [UR6], R0 ;  /* 0x00000000ffff098c */ /* 0x0005e2000a800006 */
[----:B------:R-:W-:Y:S05]  /*ad30*/  BRA `(.L_x_13) ;  /* 0x0000000000147947 */ /* 0x000fea0003800000 */
.L_x_15:
[----:B------:R-:W-:-:S07]  /*ad40*/  MOV R2, 0xad60 ;  /* 0x0000ad6000027802 */ /* 0x000fce0000000f00 */
[----:B------:R-:W-:Y:S05]  /*ad50*/  CALL.REL.NOINC `($__internal_0_$__cuda_sm10x_tcgen05_guardrail_trap_col_being_dealloced_not_returned_by_alloc) ;  /* 0x00000000002c7944 */ /* 0x000fea0003c00000 */
[----:B------:R-:W-:Y:S05]  /*ad60*/  BRA `(.L_x_13) ;  /* 0x0000000000087947 */ /* 0x000fea0003800000 */
.L_x_14:
[----:B------:R-:W-:-:S07]  /*ad70*/  MOV R2, 0xad90 ;  /* 0x0000ad9000027802 */ /* 0x000fce0000000f00 */
[----:B------:R-:W-:Y:S05]  /*ad80*/  CALL.REL.NOINC `($__internal_2_$__cuda_sm10x_tcgen05_guardrail_trap_unallocated_columns_being_dealloced) ;  /* 0x0000000000387944 */ /* 0x000fea0003c00000 */
.L_x_13:
[----:B------:R-:W-:Y:S01]  /*ad90*/  NOP ;  /* 0x0000000000007918 */ /* 0x000fe20000000000 */
[----:B--2---:R-:W-:Y:S05]  /*ada0*/  EXIT ;  /* 0x000000000000794d */ /* 0x004fea0003800000 */
.L_x_8:
[----:B------:R-:W0:Y:S02]  /*adb0*/  SYNCS.PHASECHK.TRANS64.TRYWAIT P2, [UR6], R24 ;  /* 0x00000018ff0075a7 */ /* 0x000e240008041106 */
[----:B0-----:R-:W-:Y:S05]  /*adc0*/  @!P2 BRA `(.L_x_8) ;  /* 0xfffffffc00f8a947 */ /* 0x001fea000383ffff */
[----:B------:R-:W-:Y:S05]  /*add0*/  BRA `(.L_x_16) ;  /* 0xffffff8000e07947 */ /* 0x000fea000383ffff */
.L_x_12:
[----:B------:R-:W1:Y:S02]  /*ade0*/  SYNCS.PHASECHK.TRANS64.TRYWAIT P0, [UR6], R0 ;  /* 0x00000000ff0075a7 */ /* 0x000e640008001106 */
[----:B-1----:R-:W-:Y:S05]  /*adf0*/  @!P0 BRA `(.L_x_12) ;  /* 0xfffffffc00f88947 */ /* 0x002fea000383ffff */
[----:B------:R-:W-:Y:S05]  /*ae00*/  BRA `(.L_x_11) ;  /* 0xffffff9800407947 */ /* 0x000fea000383ffff */
        .weak           $__internal_0_$__cuda_sm10x_tcgen05_guardrail_trap_col_being_dealloced_not_returned_by_alloc
        .type           $__internal_0_$__cuda_sm10x_tcgen05_guardrail_trap_col_being_dealloced_not_returned_by_alloc,@function
        .size           $__internal_0_$__cuda_sm10x_tcgen05_guardrail_trap_col_being_dealloced_not_returned_by_alloc,($__internal_1_$__cuda_sm10x_tcgen05_guardrail_trap_phase_invalid_during_alloc - $__internal_0_$__cuda_sm10x_tcgen05_guardrail_trap_col_being_dealloced_not_returned_by_alloc)
$__internal_0_$__cuda_sm10x_tcgen05_guardrail_trap_col_being_dealloced_not_returned_by_alloc:
[----:B------:R-:W-:Y:S05]  /*ae10*/  BPT.TRAP 0x1 ;  /* 0x000000040000795c */ /* 0x000fea0000300000 */
[----:B------:R-:W-:-:S04]  /*ae20*/  IMAD.MOV.U32 R3, RZ, RZ, 0x0 ;  /* 0x00000000ff037424 */ /* 0x000fc800078e00ff */
[----:B------:R-:W-:Y:S05]  /*ae30*/  RET.REL.NODEC R2 `(matmul_kernel) ;  /* 0xffffff5002707950 */ /* 0x000fea0003c3ffff */
        .weak           $__internal_1_$__cuda_sm10x_tcgen05_guardrail_trap_phase_invalid_during_alloc
        .type           $__internal_1_$__cuda_sm10x_tcgen05_guardrail_trap_phase_invalid_during_alloc,@function
        .size           $__internal_1_$__cuda_sm10x_tcgen05_guardrail_trap_phase_invalid_during_alloc,($__internal_2_$__cuda_sm10x_tcgen05_guardrail_trap_unallocated_columns_being_dealloced - $__internal_1_$__cuda_sm10x_tcgen05_guardrail_trap_phase_invalid_during_alloc)
$__internal_1_$__cuda_sm10x_tcgen05_guardrail_trap_phase_invalid_during_alloc:
[----:B------:R-:W-:Y:S05]  /*ae40*/  BPT.TRAP 0x1 ;  /* 0x000000040000795c */ /* 0x000fea0000300000 */
[----:B------:R-:W-:-:S04]  /*ae50*/  IMAD.MOV.U32 R3, RZ, RZ, 0x0 ;  /* 0x00000000ff037424 */ /* 0x000fc800078e00ff */
[----:B------:R-:W-:Y:S05]  /*ae60*/  RET.REL.NODEC R2 `(matmul_kernel) ;  /* 0xffffff5002647950 */ /* 0x000fea0003c3ffff */
        .weak           $__internal_2_$__cuda_sm10x_tcgen05_guardrail_trap_unallocated_columns_being_dealloced
        .type           $__internal_2_$__cuda_sm10x_tcgen05_guardrail_trap_unallocated_columns_being_dealloced,@function
        .size           $__internal_2_$__cuda_sm10x_tcgen05_guardrail_trap_unallocated_columns_being_dealloced,(.L_x_20 - $__internal_2_$__cuda_sm10x_tcgen05_guardrail_trap_unallocated_columns_being_dealloced)
$__internal_2_$__cuda_sm10x_tcgen05_guardrail_trap_unallocated_columns_being_dealloced:
[----:B------:R-:W-:Y:S05]  /*ae70*/  BPT.TRAP 0x1 ;  /* 0x000000040000795c */ /* 0x000fea0000300000 */
[----:B------:R-:W-:-:S04]  /*ae80*/  IMAD.MOV.U32 R3, RZ, RZ, 0x0 ;  /* 0x00000000ff037424 */ /* 0x000fc800078e00ff */
[----:B------:R-:W-:Y:S05]  /*ae90*/  RET.REL.NODEC R2 `(matmul_kernel) ;  /* 0xffffff5002587950 */ /* 0x000fea0003c3ffff */
.L_x_17:
[----:B------:R-:W-:-:S00]  /*aea0*/  BRA `(.L_x_17) ;  /* 0xfffffffc00fc7947 */ /* 0x000fc0000383ffff */
[----:B------:R-:W-:-:S00]  /*aeb0*/  NOP ;  /* 0x0000000000007918 */ /* 0x000fc00000000000 */
        /* <DEDUP_REMOVED lines=12> */
.L_x_20:


//--------------------- .nv.shared.matmul_kernel  --------------------------
	.section	.nv.shared.matmul_kernel,"aw",@nobits
	.sectionflags	@""
	.align	16
	.zero		1024


//--------------------- .nv.shared.reserved.0     --------------------------
	.section	.nv.shared.reserved.0,"aw",@nobits
	.align	8
	.weak		__nv_reservedSMEM_offset_0_alias
	.size		__nv_reservedSMEM_offset_0_alias, 0, 64
	.other		__nv_reservedSMEM_offset_0_alias,@"STO_CUDA_RESERVED_SHARED STV_DEFAULT"
__nv_reservedSMEM_offset_0_alias:
	.zero		0
.nv.shared.reserved.0:
	.zero		64
	.weak		__nv_reservedSMEM_allocation_phase
	.type		__nv_reservedSMEM_allocation_phase,@object
	.size		__nv_reservedSMEM_allocation_phase,(.L_0 - __nv_reservedSMEM_allocation_phase)
__nv_reservedSMEM_allocation_phase:
	.zero		1
.L_0:
	.zero		7
	.weak		__nv_reservedSMEM_devtool_atexit_pc
	.type		__nv_reservedSMEM_devtool_atexit_pc,@object
	.size		__nv_reservedSMEM_devtool_atexit_pc,(__nv_reservedSMEM_allocation_mask - __nv_reservedSMEM_devtool_atexit_pc)
__nv_reservedSMEM_devtool_atexit_pc:
	.zero		8
	.weak		__nv_reservedSMEM_allocation_mask
	.type		__nv_reservedSMEM_allocation_mask,@object
	.size		__nv_reservedSMEM_allocation_mask,(.L_2 - __nv_reservedSMEM_allocation_mask)
__nv_reservedSMEM_allocation_mask:
	.zero		4
.L_2:


//--------------------- .nv.constant0.matmul_kernel --------------------------
	.section	.nv.constant0.matmul_kernel,"a",@progbits
	.sectionflags	@""
	.align	4
.nv.constant0.matmul_kernel:
	.zero		976


//--------------------- SYMBOLS --------------------------

	.type		.nv.reservedSmem.offset0,@object
	.size		.nv.reservedSmem.offset0,0x4
	.type		.nv.reservedSmem.cap,@object
	.size		.nv.reservedSmem.cap,0x4
